	.target	sm_90a

	.elftype	@"ET_EXEC"


//--------------------- .note.nv.tkinfo           --------------------------
	.section	.note.nv.tkinfo,"",@"SHT_NOTE"
	.sectionflags	@"SHF_NOTE_NV_TKINFO"
	.tkinfo
        /*0018*/ 	.word	0x00000002
        /*0030*/ 	.string	""
        /*0030*/ 	.string	"ptxas"
        /*0030*/ 	.string	"Cuda compilation tools, release 13.0, V13.0.88"
        /*0030*/ 	.string	"Build cuda_13.0.r13.0/compiler.36424714_0"
        /*0030*/ 	.string	"-v  -suppress-debug-info  -lineinfo  -arch sm_90a "



//--------------------- .note.nv.cuinfo           --------------------------
	.section	.note.nv.cuinfo,"",@"SHT_NOTE"
	.sectionflags	@"SHF_NOTE_NV_CUINFO"
        /*0018*/ 	.short	0x0002
        /*001a*/ 	.short	0x005a
        /*001c*/ 	.short	0x0082
	.zero		2


//--------------------- .nv.info                  --------------------------
	.section	.nv.info,"",@"SHT_CUDA_INFO"
	.align	4


	//----- nvinfo : EIATTR_REGCOUNT
	.align		4
        /*0000*/ 	.byte	0x04, 0x2f
        /*0002*/ 	.short	(.L_1 - .L_0)
	.align		4
.L_0:
        /*0004*/ 	.word	index@(matmul_kernel)
        /*0008*/ 	.word	0x000000ff


	//----- nvinfo : EIATTR_FRAME_SIZE
	.align		4
.L_1:
        /*000c*/ 	.byte	0x04, 0x11
        /*000e*/ 	.short	(.L_3 - .L_2)
	.align		4
.L_2:
        /*0010*/ 	.word	index@(matmul_kernel)
        /*0014*/ 	.word	0x000000c8


	//----- nvinfo : EIATTR_MIN_STACK_SIZE
	.align		4
.L_3:
        /*0018*/ 	.byte	0x04, 0x12
        /*001a*/ 	.short	(.L_5 - .L_4)
	.align		4
.L_4:
        /*001c*/ 	.word	index@(matmul_kernel)
        /*0020*/ 	.word	0x000000c8
.L_5:


//--------------------- .nv.compat                --------------------------
	.section	.nv.compat,"",@"SHT_CUDA_COMPAT_INFO"
	.align	4
        /*0000*/ 	.byte	0x02, 0x09, 0x01, 0x00, 0x02, 0x02, 0x04, 0x00, 0x02, 0x05, 0x05, 0x00, 0x03, 0x07, 0x01, 0x01
        /*0010*/ 	.byte	0x02, 0x03, 0x00, 0x00, 0x02, 0x06, 0x01, 0x00, 0x04, 0x0b, 0x08, 0x00, 0x00, 0x00, 0x00, 0x00
        /*0020*/ 	.byte	0x00, 0x00, 0x00, 0x00


//--------------------- .nv.info.matmul_kernel    --------------------------
	.section	.nv.info.matmul_kernel,"",@"SHT_CUDA_INFO"
	.sectionflags	@""
	.align	4


	//----- nvinfo : EIATTR_CUDA_API_VERSION
	.align		4
        /*0000*/ 	.byte	0x04, 0x37
        /*0002*/ 	.short	(.L_7 - .L_6)
.L_6:
        /*0004*/ 	.word	0x00000082


	//----- nvinfo : EIATTR_KPARAM_INFO
	.align		4
.L_7:
        /*0008*/ 	.byte	0x04, 0x17
        /*000a*/ 	.short	(.L_9 - .L_8)
.L_8:
        /*000c*/ 	.word	0x00000000
        /*0010*/ 	.short	0x000d
        /*0012*/ 	.short	0x0048
        /*0014*/ 	.byte	0x00, 0xf4, 0x21, 0x00


	//----- nvinfo : EIATTR_KPARAM_INFO
	.align		4
.L_9:
        /*0018*/ 	.byte	0x04, 0x17
        /*001a*/ 	.short	(.L_11 - .L_10)
.L_10:
        /*001c*/ 	.word	0x00000000
        /*0020*/ 	.short	0x000c
        /*0022*/ 	.short	0x0040
        /*0024*/ 	.byte	0x00, 0xf4, 0x21, 0x00


	//----- nvinfo : EIATTR_KPARAM_INFO
	.align		4
.L_11:
        /*0028*/ 	.byte	0x04, 0x17
        /*002a*/ 	.short	(.L_13 - .L_12)
.L_12:
        /*002c*/ 	.word	0x00000000
        /*0030*/ 	.short	0x000b
        /*0032*/ 	.short	0x0038
        /*0034*/ 	.byte	0x00, 0xf0, 0x11, 0x00


	//----- nvinfo : EIATTR_KPARAM_INFO
	.align		4
.L_13:
        /*0038*/ 	.byte	0x04, 0x17
        /*003a*/ 	.short	(.L_15 - .L_14)
.L_14:
        /*003c*/ 	.word	0x00000000
        /*0040*/ 	.short	0x000a
        /*0042*/ 	.short	0x0034
        /*0044*/ 	.byte	0x00, 0xf0, 0x11, 0x00


	//----- nvinfo : EIATTR_KPARAM_INFO
	.align		4
.L_15:
        /*0048*/ 	.byte	0x04, 0x17
        /*004a*/ 	.short	(.L_17 - .L_16)
.L_16:
        /*004c*/ 	.word	0x00000000
        /*0050*/ 	.short	0x0009
        /*0052*/ 	.short	0x0030
        /*0054*/ 	.byte	0x00, 0xf0, 0x11, 0x00


	//----- nvinfo : EIATTR_KPARAM_INFO
	.align		4
.L_17:
        /*0058*/ 	.byte	0x04, 0x17
        /*005a*/ 	.short	(.L_19 - .L_18)
.L_18:
        /*005c*/ 	.word	0x00000000
        /*0060*/ 	.short	0x0008
        /*0062*/ 	.short	0x002c
        /*0064*/ 	.byte	0x00, 0xf0, 0x11, 0x00


	//----- nvinfo : EIATTR_KPARAM_INFO
	.align		4
.L_19:
        /*0068*/ 	.byte	0x04, 0x17
        /*006a*/ 	.short	(.L_21 - .L_20)
.L_20:
        /*006c*/ 	.word	0x00000000
        /*0070*/ 	.short	0x0007
        /*0072*/ 	.short	0x0028
        /*0074*/ 	.byte	0x00, 0xf0, 0x11, 0x00


	//----- nvinfo : EIATTR_KPARAM_INFO
	.align		4
.L_21:
        /*0078*/ 	.byte	0x04, 0x17
        /*007a*/ 	.short	(.L_23 - .L_22)
.L_22:
        /*007c*/ 	.word	0x00000000
        /*0080*/ 	.short	0x0006
        /*0082*/ 	.short	0x0024
        /*0084*/ 	.byte	0x00, 0xf0, 0x11, 0x00


	//----- nvinfo : EIATTR_KPARAM_INFO
	.align		4
.L_23:
        /*0088*/ 	.byte	0x04, 0x17
        /*008a*/ 	.short	(.L_25 - .L_24)
.L_24:
        /*008c*/ 	.word	0x00000000
        /*0090*/ 	.short	0x0005
        /*0092*/ 	.short	0x0020
        /*0094*/ 	.byte	0x00, 0xf0, 0x11, 0x00


	//----- nvinfo : EIATTR_KPARAM_INFO
	.align		4
.L_25:
        /*0098*/ 	.byte	0x04, 0x17
        /*009a*/ 	.short	(.L_27 - .L_26)
.L_26:
        /*009c*/ 	.word	0x00000000
        /*00a0*/ 	.short	0x0004
        /*00a2*/ 	.short	0x001c
        /*00a4*/ 	.byte	0x00, 0xf0, 0x11, 0x00


	//----- nvinfo : EIATTR_KPARAM_INFO
	.align		4
.L_27:
        /*00a8*/ 	.byte	0x04, 0x17
        /*00aa*/ 	.short	(.L_29 - .L_28)
.L_28:
        /*00ac*/ 	.word	0x00000000
        /*00b0*/ 	.short	0x0003
        /*00b2*/ 	.short	0x0018
        /*00b4*/ 	.byte	0x00, 0xf0, 0x11, 0x00


	//----- nvinfo : EIATTR_KPARAM_INFO
	.align		4
.L_29:
        /*00b8*/ 	.byte	0x04, 0x17
        /*00ba*/ 	.short	(.L_31 - .L_30)
.L_30:
        /*00bc*/ 	.word	0x00000000
        /*00c0*/ 	.short	0x0002
        /*00c2*/ 	.short	0x0010
        /*00c4*/ 	.byte	0x00, 0xf4, 0x21, 0x00


	//----- nvinfo : EIATTR_KPARAM_INFO
	.align		4
.L_31:
        /*00c8*/ 	.byte	0x04, 0x17
        /*00ca*/ 	.short	(.L_33 - .L_32)
.L_32:
        /*00cc*/ 	.word	0x00000000
        /*00d0*/ 	.short	0x0001
        /*00d2*/ 	.short	0x0008
        /*00d4*/ 	.byte	0x00, 0xf4, 0x21, 0x00


	//----- nvinfo : EIATTR_KPARAM_INFO
	.align		4
.L_33:
        /*00d8*/ 	.byte	0x04, 0x17
        /*00da*/ 	.short	(.L_35 - .L_34)
.L_34:
        /*00dc*/ 	.word	0x00000000
        /*00e0*/ 	.short	0x0000
        /*00e2*/ 	.short	0x0000
        /*00e4*/ 	.byte	0x00, 0xf4, 0x21, 0x00


	//----- nvinfo : EIATTR_SPARSE_MMA_MASK
	.align		4
.L_35:
        /*00e8*/ 	.byte	0x03, 0x50
        /*00ea*/ 	.short	0x0000


	//----- nvinfo : EIATTR_MAXREG_COUNT
	.align		4
        /*00ec*/ 	.byte	0x03, 0x1b
        /*00ee*/ 	.short	0x00ff


	//----- nvinfo : EIATTR_NUM_BARRIERS
	.align		4
        /*00f0*/ 	.byte	0x02, 0x4c
        /*00f2*/ 	.byte	0x01
	.zero		1


	//----- nvinfo : EIATTR_ANNOTATIONS
	.align		4
        /*00f4*/ 	.byte	0x04, 0x55
        /*00f6*/ 	.short	(.L_37 - .L_36)


	//   ....[0]....
.L_36:
        /*00f8*/ 	.word	0x00000001
        /*00fc*/ 	.byte	0x10, 0x07, 0x00, 0x00, 0x01, 0x00, 0x00, 0x00, 0xf0, 0x24, 0x00, 0x00, 0x01, 0x00, 0x00, 0x00
        /* <DEDUP_REMOVED lines=53> */
        /*045c*/ 	.byte	0xe0, 0x68, 0x00, 0x00


	//----- nvinfo : EIATTR_MERCURY_ISA_VERSION
	.align		4
.L_37:
        /*0460*/ 	.byte	0x03, 0x5f
        /*0462*/ 	.short	0x0101


	//----- nvinfo : EIATTR_EXIT_INSTR_OFFSETS
	.align		4
        /*0464*/ 	.byte	0x04, 0x1c
        /*0466*/ 	.short	(.L_39 - .L_38)


	//   ....[0]....
.L_38:
        /*0468*/ 	.word	0x0000acc0


	//   ....[1]....
        /*046c*/ 	.word	0x0000acf0


	//----- nvinfo : EIATTR_REQNTID
	.align		4
.L_39:
        /*0470*/ 	.byte	0x04, 0x10
        /*0472*/ 	.short	(.L_41 - .L_40)
.L_40:
        /*0474*/ 	.word	0x00000100
        /*0478*/ 	.word	0x00000001
        /*047c*/ 	.word	0x00000001


	//----- nvinfo : EIATTR_CBANK_PARAM_SIZE
	.align		4
.L_41:
        /*0480*/ 	.byte	0x03, 0x19
        /*0482*/ 	.short	0x0050


	//----- nvinfo : EIATTR_PARAM_CBANK
	.align		4
        /*0484*/ 	.byte	0x04, 0x0a
        /*0486*/ 	.short	(.L_43 - .L_42)
	.align		4
.L_42:
        /*0488*/ 	.word	index@(.nv.constant0.matmul_kernel)
        /*048c*/ 	.short	0x0210
        /*048e*/ 	.short	0x0050


	//----- nvinfo : EIATTR_SW_WAR
	.align		4
.L_43:
        /*0490*/ 	.byte	0x04, 0x36
        /*0492*/ 	.short	(.L_45 - .L_44)
.L_44:
        /*0494*/ 	.word	0x00000008
.L_45:


//--------------------- .nv.callgraph             --------------------------
	.section	.nv.callgraph,"",@"SHT_CUDA_CALLGRAPH"
	.align	4
	.sectionentsize	8
	.align		4
        /*0000*/ 	.word	0x00000000
	.align		4
        /*0004*/ 	.word	0xffffffff
	.align		4
        /*0008*/ 	.word	0x00000000
	.align		4
        /*000c*/ 	.word	0xfffffffe
	.align		4
        /*0010*/ 	.word	0x00000000
	.align		4
        /*0014*/ 	.word	0xfffffffd
	.align		4
        /*0018*/ 	.word	0x00000000
	.align		4
        /*001c*/ 	.word	0xfffffffc


//--------------------- .text.matmul_kernel       --------------------------
	.section	.text.matmul_kernel,"ax",@progbits
	.align	128
        .global         matmul_kernel
        .type           matmul_kernel,@function
        .size           matmul_kernel,(.L_x_3 - matmul_kernel)
        .other          matmul_kernel,@"STO_CUDA_ENTRY STV_DEFAULT"
matmul_kernel:
.text.matmul_kernel:
[----:B------:R-:W0:Y:S08]  /*0000*/  LDC R1, c[0x0][0x28] ;  /* 0x00000a00ff017b82 */ /* 0x000e300000000800 */
[----:B------:R-:W1:Y:S01]  /*0010*/  LDC.64 R16, c[0x0][0x228] ;  /* 0x00008a00ff107b82 */ /* 0x000e620000000a00 */
[----:B------:R-:W2:Y:S01]  /*0020*/  S2R R5, SR_CTAID.X ;  /* 0x0000000000057919 */ /* 0x000ea20000002500 */
[----:B0-----:R-:W-:Y:S01]  /*0030*/  VIADD R1, R1, 0xffffff38 ;  /* 0xffffff3801017836 */ /* 0x001fe20000000000 */
[----:B------:R-:W-:Y:S01]  /*0040*/  UMOV UR12, 0x400 ;  /* 0x00000400000c7882 */ /* 0x000fe20000000000 */
[----:B------:R-:W-:Y:S01]  /*0050*/  ULDC.64 UR14, c[0x0][0x208] ;  /* 0x00008200000e7ab9 */ /* 0x000fe20000000a00 */
[----:B------:R-:W0:Y:S01]  /*0060*/  S2R R152, SR_TID.X ;  /* 0x0000000000987919 */ /* 0x000e220000002100 */
[----:B------:R-:W-:-:S02]  /*0070*/  CS2R R24, SRZ ;  /* 0x0000000000187805 */ /* 0x000fc4000001ff00 */
[----:B------:R-:W-:Y:S01]  /*0080*/  CS2R R26, SRZ ;  /* 0x00000000001a7805 */ /* 0x000fe2000001ff00 */
[----:B------:R-:W3:Y:S01]  /*0090*/  S2UR UR4, SR_CgaCtaId ;  /* 0x00000000000479c3 */ /* 0x000ee20000008800 */
[----:B------:R-:W-:Y:S02]  /*00a0*/  CS2R R28, SRZ ;  /* 0x00000000001c7805 */ /* 0x000fe4000001ff00 */
[----:B------:R-:W-:Y:S02]  /*00b0*/  CS2R R30, SRZ ;  /* 0x00000000001e7805 */ /* 0x000fe4000001ff00 */
[----:B------:R-:W-:Y:S02]  /*00c0*/  CS2R R32, SRZ ;  /* 0x0000000000207805 */ /* 0x000fe4000001ff00 */
[----:B------:R-:W-:Y:S02]  /*00d0*/  CS2R R34, SRZ ;  /* 0x0000000000227805 */ /* 0x000fe4000001ff00 */
[----:B------:R-:W-:-:S02]  /*00e0*/  CS2R R36, SRZ ;  /* 0x0000000000247805 */ /* 0x000fc4000001ff00 */
[----:B------:R-:W-:Y:S02]  /*00f0*/  CS2R R38, SRZ ;  /* 0x0000000000267805 */ /* 0x000fe4000001ff00 */
        /* <DEDUP_REMOVED lines=8> */
[----:B------:R-:W-:Y:S01]  /*0180*/  CS2R R124, SRZ ;  /* 0x00000000007c7805 */ /* 0x000fe2000001ff00 */
[----:B-1----:R-:W-:Y:S01]  /*0190*/  VIADD R0, R17, 0x7f ;  /* 0x0000007f11007836 */ /* 0x002fe20000000000 */
[----:B------:R-:W-:Y:S02]  /*01a0*/  CS2R R126, SRZ ;  /* 0x00000000007e7805 */ /* 0x000fe4000001ff00 */
[----:B------:R-:W-:-:S02]  /*01b0*/  CS2R R128, SRZ ;  /* 0x0000000000807805 */ /* 0x000fc4000001ff00 */
[----:B------:R-:W-:Y:S02]  /*01c0*/  CS2R R130, SRZ ;  /* 0x0000000000827805 */ /* 0x000fe4000001ff00 */
[----:B------:R-:W-:Y:S02]  /*01d0*/  CS2R R64, SRZ ;  /* 0x0000000000407805 */ /* 0x000fe4000001ff00 */
[----:B------:R-:W-:Y:S02]  /*01e0*/  SHF.R.S32.HI R3, RZ, 0x1f, R0 ;  /* 0x0000001fff037819 */ /* 0x000fe40000011400 */
[----:B------:R-:W-:Y:S02]  /*01f0*/  CS2R R66, SRZ ;  /* 0x0000000000427805 */ /* 0x000fe4000001ff00 */
[----:B------:R-:W-:Y:S01]  /*0200*/  CS2R R68, SRZ ;  /* 0x0000000000447805 */ /* 0x000fe2000001ff00 */
[----:B---3--:R-:W-:Y:S01]  /*0210*/  ULEA UR12, UR4, UR12, 0x18 ;  /* 0x0000000c040c7291 */ /* 0x008fe2000f8ec03f */
[----:B------:R-:W-:-:S02]  /*0220*/  LEA.HI R3, R3, R0, RZ, 0x7 ;  /* 0x0000000003037211 */ /* 0x000fc400078f38ff */
[----:B------:R-:W-:Y:S02]  /*0230*/  CS2R R70, SRZ ;  /* 0x0000000000467805 */ /* 0x000fe4000001ff00 */
[----:B--2---:R-:W-:Y:S02]  /*0240*/  IABS R8, R5 ;  /* 0x0000000500087213 */ /* 0x004fe40000000000 */
[----:B------:R-:W-:Y:S02]  /*0250*/  CS2R R72, SRZ ;  /* 0x0000000000487805 */ /* 0x000fe4000001ff00 */
[----:B------:R-:W-:Y:S02]  /*0260*/  SHF.R.S32.HI R3, RZ, 0x7, R3 ;  /* 0x00000007ff037819 */ /* 0x000fe40000011403 */
[----:B------:R-:W-:Y:S02]  /*0270*/  CS2R R74, SRZ ;  /* 0x00000000004a7805 */ /* 0x000fe4000001ff00 */
[----:B------:R-:W-:-:S02]  /*0280*/  CS2R R76, SRZ ;  /* 0x00000000004c7805 */ /* 0x000fc4000001ff00 */
[----:B------:R-:W-:Y:S02]  /*0290*/  CS2R R78, SRZ ;  /* 0x00000000004e7805 */ /* 0x000fe4000001ff00 */
[----:B------:R-:W-:Y:S01]  /*02a0*/  CS2R R80, SRZ ;  /* 0x0000000000507805 */ /* 0x000fe2000001ff00 */
[----:B------:R-:W-:Y:S01]  /*02b0*/  IMAD.SHL.U32 R4, R3, 0x8, RZ ;  /* 0x0000000803047824 */ /* 0x000fe200078e00ff */
[----:B------:R-:W-:Y:S02]  /*02c0*/  CS2R R82, SRZ ;  /* 0x0000000000527805 */ /* 0x000fe4000001ff00 */
[----:B------:R-:W-:Y:S02]  /*02d0*/  CS2R R84, SRZ ;  /* 0x0000000000547805 */ /* 0x000fe4000001ff00 */
[----:B------:R-:W-:Y:S02]  /*02e0*/  CS2R R86, SRZ ;  /* 0x0000000000567805 */ /* 0x000fe4000001ff00 */
[----:B------:R-:W-:-:S02]  /*02f0*/  IABS R7, R4 ;  /* 0x0000000400077213 */ /* 0x000fc40000000000 */
[----:B------:R-:W-:Y:S02]  /*0300*/  IABS R10, R4 ;  /* 0x00000004000a7213 */ /* 0x000fe40000000000 */
[----:B------:R-:W1:Y:S08]  /*0310*/  I2F.RP R0, R7 ;  /* 0x0000000700007306 */ /* 0x000e700000209400 */
[----:B-1----:R-:W1:Y:S02]  /*0320*/  MUFU.RCP R0, R0 ;  /* 0x0000000000007308 */ /* 0x002e640000001000 */
[----:B-1----:R-:W-:-:S02]  /*0330*/  VIADD R2, R0, 0xffffffe ;  /* 0x0ffffffe00027836 */ /* 0x002fc40000000000 */
[----:B------:R-:W-:-:S04]  /*0340*/  IMAD.MOV R0, RZ, RZ, -R10 ;  /* 0x000000ffff007224 */ /* 0x000fc800078e0a0a */
[----:B------:R1:W2:Y:S02]  /*0350*/  F2I.FTZ.U32.TRUNC.NTZ R3, R2 ;  /* 0x0000000200037305 */ /* 0x0002a4000021f000 */
[----:B-1----:R-:W-:Y:S02]  /*0360*/  IMAD.MOV.U32 R2, RZ, RZ, RZ ;  /* 0x000000ffff027224 */ /* 0x002fe400078e00ff */
[----:B--2---:R-:W-:-:S04]  /*0370*/  IMAD.MOV R6, RZ, RZ, -R3 ;  /* 0x000000ffff067224 */ /* 0x004fc800078e0a03 */
[----:B------:R-:W-:Y:S02]  /*0380*/  IMAD R9, R6, R7, RZ ;  /* 0x0000000706097224 */ /* 0x000fe400078e02ff */
[----:B------:R-:W-:Y:S02]  /*0390*/  IMAD.MOV.U32 R6, RZ, RZ, R8 ;  /* 0x000000ffff067224 */ /* 0x000fe400078e0008 */
[----:B------:R-:W-:-:S06]  /*03a0*/  IMAD.HI.U32 R3, R3, R9, R2 ;  /* 0x0000000903037227 */ /* 0x000fcc00078e0002 */
[----:B------:R-:W-:-:S04]  /*03b0*/  IMAD.HI.U32 R3, R3, R6, RZ ;  /* 0x0000000603037227 */ /* 0x000fc800078e00ff */
[----:B------:R-:W-:-:S05]  /*03c0*/  IMAD R0, R3, R0, R6 ;  /* 0x0000000003007224 */ /* 0x000fca00078e0206 */
[----:B------:R-:W-:-:S13]  /*03d0*/  ISETP.GT.U32.AND P1, PT, R7, R0, PT ;  /* 0x000000000700720c */ /* 0x000fda0003f24070 */
[----:B------:R-:W-:Y:S02]  /*03e0*/  @!P1 IMAD.IADD R0, R0, 0x1, -R7 ;  /* 0x0000000100009824 */ /* 0x000fe400078e0a07 */
[----:B------:R-:W-:Y:S01]  /*03f0*/  @!P1 VIADD R3, R3, 0x1 ;  /* 0x0000000103039836 */ /* 0x000fe20000000000 */
[----:B------:R-:W-:Y:S02]  /*0400*/  ISETP.NE.AND P1, PT, R4, RZ, PT ;  /* 0x000000ff0400720c */ /* 0x000fe40003f25270 */
[----:B------:R-:W-:Y:S02]  /*0410*/  ISETP.GE.U32.AND P0, PT, R0, R7, PT ;  /* 0x000000070000720c */ /* 0x000fe40003f06070 */
[----:B------:R-:W-:-:S04]  /*0420*/  LOP3.LUT R0, R5, R4, RZ, 0x3c, !PT ;  /* 0x0000000405007212 */ /* 0x000fc800078e3cff */
[----:B------:R-:W-:Y:S01]  /*0430*/  ISETP.GE.AND P2, PT, R0, RZ, PT ;  /* 0x000000ff0000720c */ /* 0x000fe20003f46270 */
[----:B------:R-:W-:-:S06]  /*0440*/  VIADD R0, R16, 0xff ;  /* 0x000000ff10007836 */ /* 0x000fcc0000000000 */
[----:B------:R-:W-:-:S04]  /*0450*/  @P0 VIADD R3, R3, 0x1 ;  /* 0x0000000103030836 */ /* 0x000fc80000000000 */
[----:B------:R-:W-:Y:S01]  /*0460*/  IMAD.MOV.U32 R2, RZ, RZ, R3 ;  /* 0x000000ffff027224 */ /* 0x000fe200078e0003 */
[----:B------:R-:W-:-:S03]  /*0470*/  SHF.R.S32.HI R3, RZ, 0x1f, R0 ;  /* 0x0000001fff037819 */ /* 0x000fc60000011400 */
[----:B------:R-:W-:Y:S01]  /*0480*/  @!P2 IMAD.MOV R2, RZ, RZ, -R2 ;  /* 0x000000ffff02a224 */ /* 0x000fe200078e0a02 */
[----:B------:R-:W-:Y:S02]  /*0490*/  @!P1 LOP3.LUT R2, RZ, R4, RZ, 0x33, !PT ;  /* 0x00000004ff029212 */ /* 0x000fe400078e33ff */
[----:B------:R-:W-:-:S03]  /*04a0*/  LEA.HI R3, R3, R0, RZ, 0x8 ;  /* 0x0000000003037211 */ /* 0x000fc600078f40ff */
[----:B------:R-:W-:Y:S02]  /*04b0*/  IMAD.SHL.U32 R6, R2, 0x8, RZ ;  /* 0x0000000802067824 */ /* 0x000fe400078e00ff */
[----:B------:R-:W-:-:S03]  /*04c0*/  IMAD.MOV R2, RZ, RZ, -R2 ;  /* 0x000000ffff027224 */ /* 0x000fc600078e0a02 */
[----:B------:R-:W-:Y:S01]  /*04d0*/  LEA.HI.SX32 R3, R3, -R6, 0x18 ;  /* 0x8000000603037211 */ /* 0x000fe200078fc2ff */
[----:B------:R-:W-:-:S03]  /*04e0*/  IMAD R4, R4, R2, R5 ;  /* 0x0000000204047224 */ /* 0x000fc600078e0205 */
[----:B------:R-:W-:Y:S02]  /*04f0*/  VIMNMX R11, R3, 0x8, PT ;  /* 0x00000008030b7848 */ /* 0x000fe40003fe0100 */
[----:B------:R-:W-:Y:S02]  /*0500*/  IABS R9, R4 ;  /* 0x0000000400097213 */ /* 0x000fe40000000000 */
[----:B------:R-:W-:-:S04]  /*0510*/  IABS R7, R11 ;  /* 0x0000000b00077213 */ /* 0x000fc80000000000 */
[----:B------:R-:W1:Y:S08]  /*0520*/  I2F.RP R0, R7 ;  /* 0x0000000700007306 */ /* 0x000e700000209400 */
[----:B-1----:R-:W1:Y:S02]  /*0530*/  MUFU.RCP R0, R0 ;  /* 0x0000000000007308 */ /* 0x002e640000001000 */
[----:B-1----:R-:W-:-:S06]  /*0540*/  VIADD R3, R0, 0xffffffe ;  /* 0x0ffffffe00037836 */ /* 0x002fcc0000000000 */
[----:B------:R-:W1:Y:S02]  /*0550*/  F2I.FTZ.U32.TRUNC.NTZ R3, R3 ;  /* 0x0000000300037305 */ /* 0x000e64000021f000 */
[----:B-1----:R-:W-:-:S04]  /*0560*/  IMAD.MOV R8, RZ, RZ, -R3 ;  /* 0x000000ffff087224 */ /* 0x002fc800078e0a03 */
[----:B------:R-:W-:Y:S01]  /*0570*/  IMAD.MOV.U32 R2, RZ, RZ, R8 ;  /* 0x000000ffff027224 */ /* 0x000fe200078e0008 */
[----:B------:R-:W-:-:S03]  /*0580*/  IABS R8, R11 ;  /* 0x0000000b00087213 */ /* 0x000fc60000000000 */
[----:B------:R-:W-:Y:S02]  /*0590*/  IMAD R5, R2, R7, RZ ;  /* 0x0000000702057224 */ /* 0x000fe400078e02ff */
[----:B------:R-:W-:Y:S02]  /*05a0*/  IMAD.MOV.U32 R2, RZ, RZ, RZ ;  /* 0x000000ffff027224 */ /* 0x000fe400078e00ff */
[----:B------:R-:W-:Y:S02]  /*05b0*/  IMAD.MOV R0, RZ, RZ, -R8 ;  /* 0x000000ffff007224 */ /* 0x000fe400078e0a08 */
        /* <DEDUP_REMOVED lines=9> */
[----:B------:R-:W-:-:S07]  /*0650*/  ISETP.GE.AND P2, PT, R0, RZ, PT ;  /* 0x000000ff0000720c */ /* 0x000fce0003f46270 */
[----:B------:R-:W-:-:S04]  /*0660*/  @P0 VIADD R2, R2, 0x1 ;  /* 0x0000000102020836 */ /* 0x000fc80000000000 */
[----:B------:R-:W-:-:S04]  /*0670*/  IMAD.MOV.U32 R0, RZ, RZ, R2 ;  /* 0x000000ffff007224 */ /* 0x000fc800078e0002 */
[----:B------:R-:W-:Y:S01]  /*0680*/  @!P2 IMAD.MOV R0, RZ, RZ, -R0 ;  /* 0x000000ffff00a224 */ /* 0x000fe200078e0a00 */
[----:B------:R-:W-:-:S05]  /*0690*/  @!P1 LOP3.LUT R0, RZ, R11, RZ, 0x33, !PT ;  /* 0x0000000bff009212 */ /* 0x000fca00078e33ff */
[----:B------:R-:W-:Y:S02]  /*06a0*/  IMAD.MOV R2, RZ, RZ, -R0 ;  /* 0x000000ffff027224 */ /* 0x000fe400078e0a00 */
[----:B------:R-:W-:Y:S02]  /*06b0*/  IMAD.SHL.U32 R0, R0, 0x80, RZ ;  /* 0x0000008000007824 */ /* 0x000fe400078e00ff */
[----:B------:R-:W-:-:S04]  /*06c0*/  IMAD R2, R11, R2, R4 ;  /* 0x000000020b027224 */ /* 0x000fc800078e0204 */
[----:B------:R-:W-:Y:S01]  /*06d0*/  IMAD.IADD R3, R6, 0x1, R2 ;  /* 0x0000000106037824 */ /* 0x000fe200078e0202 */
[----:B0-----:R-:W-:Y:S01]  /*06e0*/  LOP3.LUT R2, R152, 0xff, RZ, 0xc0, !PT ;  /* 0x000000ff98027812 */ /* 0x001fe200078ec0ff */
[----:B------:R-:W0:Y:S04]  /*06f0*/  LDC R6, c[0x0][0x230] ;  /* 0x00008c00ff067b82 */ /* 0x000e280000000800 */
[----:B------:R-:W-:-:S05]  /*0700*/  IMAD R19, R3, 0x100, R2 ;  /* 0x0000010003137824 */ /* 0x000fca00078e0202 */
[----:B------:R1:W-:Y:S01]  /*0710*/  STL [R1+0x7c], R19 ;  /* 0x00007c1301007387 */ /* 0x0003e20000100800 */
[----:B0-----:R-:W-:-:S05]  /*0720*/  VIADD R6, R6, 0x3f ;  /* 0x0000003f06067836 */ /* 0x001fca0000000000 */
[----:B------:R-:W-:-:S13]  /*0730*/  ISETP.GE.AND P0, PT, R6, 0x40, PT ;  /* 0x000000400600780c */ /* 0x000fda0003f06270 */
[----:B-1----:R-:W-:Y:S05]  /*0740*/  @!P0 BRA `(.L_x_0) ;  /* 0x0000006000648947 */ /* 0x002fea0003800000 */
[----:B------:R-:W-:Y:S01]  /*0750*/  IABS R10, R16 ;  /* 0x00000010000a7213 */ /* 0x000fe20000000000 */
[----:B------:R-:W-:Y:S01]  /*0760*/  IMAD.MOV.U32 R4, RZ, RZ, RZ ;  /* 0x000000ffff047224 */ /* 0x000fe200078e00ff */
[----:B------:R-:W-:Y:S01]  /*0770*/  IABS R3, R17 ;  /* 0x0000001100037213 */ /* 0x000fe20000000000 */
[----:B------:R-:W-:Y:S01]  /*0780*/  ULDC UR4, c[0x0][0x234] ;  /* 0x00008d0000047ab9 */ /* 0x000fe20000000800 */
[----:B------:R-:W0:Y:S01]  /*0790*/  I2F.RP R7, R10 ;  /* 0x0000000a00077306 */ /* 0x000e220000209400 */
[----:B------:R-:W-:Y:S01]  /*07a0*/  SHF.R.U32.HI R13, RZ, 0x5, R152 ;  /* 0x00000005ff0d7819 */ /* 0x000fe20000011698 */
[----:B------:R-:W-:Y:S01]  /*07b0*/  ULDC.64 UR6, c[0x0][0x210] ;  /* 0x0000840000067ab9 */ /* 0x000fe20000000a00 */
[----:B------:R-:W-:Y:S01]  /*07c0*/  ISETP.GE.AND P5, PT, R19, RZ, PT ;  /* 0x000000ff1300720c */ /* 0x000fe20003fa6270 */
[----:B------:R-:W-:Y:S01]  /*07d0*/  UIADD3 UR5, UR12, 0x8000, URZ ;  /* 0x000080000c057890 */ /* 0x000fe2000fffe03f */
[----:B------:R-:W-:Y:S01]  /*07e0*/  R2UR UR13, R13 ;  /* 0x000000000d0d72ca */ /* 0x000fe200000e0000 */
[----:B------:R-:W-:Y:S01]  /*07f0*/  IMAD.SHL.U32 R2, R2, 0x2, RZ ;  /* 0x0000000202027824 */ /* 0x000fe200078e00ff */
[----:B------:R-:W-:Y:S01]  /*0800*/  ISETP.NE.AND P3, PT, R16, RZ, PT ;  /* 0x000000ff1000720c */ /* 0x000fe20003f65270 */
[----:B------:R-:W1:Y:S01]  /*0810*/  I2F.RP R9, R3 ;  /* 0x0000000300097306 */ /* 0x000e620000209400 */
[----:B------:R-:W-:Y:S01]  /*0820*/  USHF.R.U32.HI UR5, URZ, 0x4, UR5 ;  /* 0x000000043f057899 */ /* 0x000fe20008011605 */
[----:B------:R-:W-:Y:S01]  /*0830*/  CS2R R88, SRZ ;  /* 0x0000000000587805 */ /* 0x000fe2000001ff00 */
[----:B------:R-:W-:Y:S01]  /*0840*/  ULDC UR8, c[0x0][0x230] ;  /* 0x00008c0000087ab9 */ /* 0x000fe20000000800 */
[----:B------:R-:W-:Y:S01]  /*0850*/  CS2R R90, SRZ ;  /* 0x00000000005a7805 */ /* 0x000fe2000001ff00 */
[----:B------:R-:W-:Y:S01]  /*0860*/  USGXT.U32 UR10, UR5, 0xe ;  /* 0x0000000e050a789a */ /* 0x000fe20008000000 */
[----:B------:R-:W-:-:S02]  /*0870*/  CS2R R92, SRZ ;  /* 0x00000000005c7805 */ /* 0x000fc4000001ff00 */
[----:B------:R-:W-:Y:S01]  /*0880*/  CS2R R94, SRZ ;  /* 0x00000000005e7805 */ /* 0x000fe2000001ff00 */
[----:B0-----:R-:W0:Y:S01]  /*0890*/  MUFU.RCP R7, R7 ;  /* 0x0000000700077308 */ /* 0x001e220000001000 */
[----:B------:R-:W-:Y:S02]  /*08a0*/  CS2R R96, SRZ ;  /* 0x0000000000607805 */ /* 0x000fe4000001ff00 */
[----:B------:R-:W-:Y:S02]  /*08b0*/  CS2R R98, SRZ ;  /* 0x0000000000627805 */ /* 0x000fe4000001ff00 */
[----:B------:R-:W-:Y:S02]  /*08c0*/  CS2R R100, SRZ ;  /* 0x0000000000647805 */ /* 0x000fe4000001ff00 */
[----:B------:R-:W-:Y:S02]  /*08d0*/  CS2R R102, SRZ ;  /* 0x0000000000667805 */ /* 0x000fe4000001ff00 */
[----:B------:R-:W-:-:S02]  /*08e0*/  CS2R R104, SRZ ;  /* 0x0000000000687805 */ /* 0x000fc4000001ff00 */
[----:B------:R-:W-:Y:S02]  /*08f0*/  CS2R R106, SRZ ;  /* 0x00000000006a7805 */ /* 0x000fe4000001ff00 */
[----:B------:R-:W-:Y:S01]  /*0900*/  CS2R R108, SRZ ;  /* 0x00000000006c7805 */ /* 0x000fe2000001ff00 */
[----:B-1----:R-:W-:Y:S01]  /*0910*/  MUFU.RCP R9, R9 ;  /* 0x0000000900097308 */ /* 0x002fe20000001000 */
        /* <DEDUP_REMOVED lines=8> */
[----:B0-----:R-:W-:Y:S01]  /*09a0*/  VIADD R8, R7, 0xffffffe ;  /* 0x0ffffffe07087836 */ /* 0x001fe20000000000 */
[----:B------:R-:W-:Y:S02]  /*09b0*/  IABS R7, R19 ;  /* 0x0000001300077213 */ /* 0x000fe40000000000 */
[----:B------:R-:W-:-:S02]  /*09c0*/  CS2R R126, SRZ ;  /* 0x00000000007e7805 */ /* 0x000fc4000001ff00 */
[----:B------:R-:W-:Y:S01]  /*09d0*/  CS2R R128, SRZ ;  /* 0x0000000000807805 */ /* 0x000fe2000001ff00 */
[----:B------:R-:W0:Y:S01]  /*09e0*/  F2I.FTZ.U32.TRUNC.NTZ R5, R8 ;  /* 0x0000000800057305 */ /* 0x000e22000021f000 */
        /* <DEDUP_REMOVED lines=13> */
[----:B------:R-:W-:Y:S01]  /*0ac0*/  CS2R R66, SRZ ;  /* 0x0000000000427805 */ /* 0x000fe2000001ff00 */
[----:B0-----:R-:W-:Y:S01]  /*0ad0*/  IMAD.MOV R11, RZ, RZ, -R5 ;  /* 0x000000ffff0b7224 */ /* 0x001fe200078e0a05 */
[----:B------:R-:W-:Y:S02]  /*0ae0*/  CS2R R68, SRZ ;  /* 0x0000000000447805 */ /* 0x000fe4000001ff00 */
[----:B------:R-:W-:Y:S02]  /*0af0*/  CS2R R70, SRZ ;  /* 0x0000000000467805 */ /* 0x000fe4000001ff00 */
[----:B------:R-:W-:Y:S01]  /*0b00*/  CS2R R72, SRZ ;  /* 0x0000000000487805 */ /* 0x000fe2000001ff00 */
[----:B------:R-:W-:Y:S01]  /*0b10*/  IMAD R11, R11, R10, RZ ;  /* 0x0000000a0b0b7224 */ /* 0x000fe200078e02ff */
[----:B------:R-:W-:-:S02]  /*0b20*/  CS2R R74, SRZ ;  /* 0x00000000004a7805 */ /* 0x000fc4000001ff00 */
[----:B------:R-:W-:Y:S02]  /*0b30*/  CS2R R76, SRZ ;  /* 0x00000000004c7805 */ /* 0x000fe4000001ff00 */
[----:B------:R-:W-:Y:S01]  /*0b40*/  CS2R R78, SRZ ;  /* 0x00000000004e7805 */ /* 0x000fe2000001ff00 */
[----:B------:R-:W-:Y:S01]  /*0b50*/  IMAD.HI.U32 R4, R5, R11, R4 ;  /* 0x0000000b05047227 */ /* 0x000fe200078e0004 */
[----:B------:R-:W-:Y:S02]  /*0b60*/  CS2R R80, SRZ ;  /* 0x0000000000507805 */ /* 0x000fe4000001ff00 */
[----:B------:R-:W-:Y:S02]  /*0b70*/  CS2R R82, SRZ ;  /* 0x0000000000527805 */ /* 0x000fe4000001ff00 */
[----:B------:R-:W-:Y:S01]  /*0b80*/  CS2R R84, SRZ ;  /* 0x0000000000547805 */ /* 0x000fe2000001ff00 */
[----:B------:R-:W-:Y:S01]  /*0b90*/  VIADD R5, R9, 0xffffffe ;  /* 0x0ffffffe09057836 */ /* 0x000fe20000000000 */
[----:B------:R-:W-:Y:S01]  /*0ba0*/  SHF.R.U32.HI R9, RZ, 0x6, R152 ;  /* 0x00000006ff097819 */ /* 0x000fe20000011698 */
[----:B------:R-:W-:Y:S01]  /*0bb0*/  IMAD.HI.U32 R4, R4, R7, RZ ;  /* 0x0000000704047227 */ /* 0x000fe200078e00ff */
[----:B------:R-:W-:Y:S01]  /*0bc0*/  CS2R R86, SRZ ;  /* 0x0000000000567805 */ /* 0x000fe2000001ff00 */
[----:B------:R-:W-:Y:S01]  /*0bd0*/  UMOV UR11, 0x40000040 ;  /* 0x40000040000b7882 */ /* 0x000fe20000000000 */
[----:B------:R-:W-:Y:S01]  /*0be0*/  SGXT.U32 R9, R9, 0x2 ;  /* 0x000000020909781a */ /* 0x000fe20000000000 */
[----:B------:R-:W-:Y:S01]  /*0bf0*/  IMAD.MOV R4, RZ, RZ, -R4 ;  /* 0x000000ffff047224 */ /* 0x000fe200078e0a04 */
[----:B------:R-:W0:Y:S02]  /*0c00*/  F2I.FTZ.U32.TRUNC.NTZ R5, R5 ;  /* 0x0000000500057305 */ /* 0x000e24000021f000 */
[----:B------:R-:W-:Y:S01]  /*0c10*/  LOP3.LUT R27, R0, R9, RZ, 0xfc, !PT ;  /* 0x00000009001b7212 */ /* 0x000fe200078efcff */
[----:B------:R-:W-:-:S03]  /*0c20*/  IMAD R7, R10, R4, R7 ;  /* 0x000000040a077224 */ /* 0x000fc600078e0207 */
[C---:B------:R-:W-:Y:S02]  /*0c30*/  LOP3.LUT R8, R27.reuse, 0x7c, RZ, 0xfc, !PT ;  /* 0x0000007c1b087812 */ /* 0x040fe400078efcff */
[----:B------:R-:W-:Y:S02]  /*0c40*/  ISETP.GT.U32.AND P0, PT, R10, R7, PT ;  /* 0x000000070a00720c */ /* 0x000fe40003f04070 */
[----:B------:R-:W-:Y:S02]  /*0c50*/  IABS R12, R8 ;  /* 0x00000008000c7213 */ /* 0x000fe40000000000 */
[----:B------:R-:W-:Y:S02]  /*0c60*/  ISETP.GE.AND P1, PT, R8, RZ, PT ;  /* 0x000000ff0800720c */ /* 0x000fe40003f26270 */
[C---:B------:R-:W-:Y:S01]  /*0c70*/  LOP3.LUT R13, R27.reuse, 0x70, RZ, 0xfc, !PT ;  /* 0x000000701b0d7812 */ /* 0x040fe200078efcff */
[----:B0-----:R-:W-:Y:S01]  /*0c80*/  IMAD.MOV R4, RZ, RZ, -R5 ;  /* 0x000000ffff047224 */ /* 0x001fe200078e0a05 */
[----:B------:R-:W-:-:S02]  /*0c90*/  LOP3.LUT R15, R27, 0x6c, RZ, 0xfc, !PT ;  /* 0x0000006c1b0f7812 */ /* 0x000fc400078efcff */
[----:B------:R-:W-:Y:S01]  /*0ca0*/  IABS R18, R13 ;  /* 0x0000000d00127213 */ /* 0x000fe20000000000 */
[----:B------:R-:W-:Y:S01]  /*0cb0*/  IMAD R9, R4, R3, RZ ;  /* 0x0000000304097224 */ /* 0x000fe200078e02ff */
[----:B------:R-:W-:Y:S01]  /*0cc0*/  IABS R20, R15 ;  /* 0x0000000f00147213 */ /* 0x000fe20000000000 */
[----:B------:R-:W-:Y:S01]  /*0cd0*/  IMAD.MOV.U32 R4, RZ, RZ, RZ ;  /* 0x000000ffff047224 */ /* 0x000fe200078e00ff */
[----:B------:R-:W-:Y:S01]  /*0ce0*/  LOP3.LUT R21, R27, 0x64, RZ, 0xfc, !PT ;  /* 0x000000641b157812 */ /* 0x000fe200078efcff */
[----:B------:R-:W-:Y:S01]  /*0cf0*/  @!P0 IMAD.IADD R7, R7, 0x1, -R10 ;  /* 0x0000000107078824 */ /* 0x000fe200078e0a0a */
[----:B------:R-:W-:Y:S01]  /*0d00*/  LOP3.LUT R19, R27, 0x68, RZ, 0xfc, !PT ;  /* 0x000000681b137812 */ /* 0x000fe200078efcff */
[----:B------:R-:W-:Y:S01]  /*0d10*/  IMAD.HI.U32 R9, R5, R9, R4 ;  /* 0x0000000905097227 */ /* 0x000fe200078e0004 */
[----:B------:R-:W-:Y:S02]  /*0d20*/  SHF.R.S32.HI R5, RZ, 0x1f, R6 ;  /* 0x0000001fff057819 */ /* 0x000fe40000011406 */
[----:B------:R-:W-:-:S02]  /*0d30*/  ISETP.GT.U32.AND P0, PT, R10, R7, PT ;  /* 0x000000070a00720c */ /* 0x000fc40003f04070 */
[----:B------:R-:W-:Y:S01]  /*0d40*/  LOP3.LUT R23, R27, 0x60, RZ, 0xfc, !PT ;  /* 0x000000601b177812 */ /* 0x000fe200078efcff */
[----:B------:R-:W-:Y:S01]  /*0d50*/  IMAD.HI.U32 R4, R9, R12, RZ ;  /* 0x0000000c09047227 */ /* 0x000fe200078e00ff */
[C---:B------:R-:W-:Y:S02]  /*0d60*/  LOP3.LUT R25, R27.reuse, 0x5c, RZ, 0xfc, !PT ;  /* 0x0000005c1b197812 */ /* 0x040fe400078efcff */
[----:B------:R-:W-:Y:S01]  /*0d70*/  LOP3.LUT R31, R27, 0x34, RZ, 0xfc, !PT ;  /* 0x000000341b1f7812 */ /* 0x000fe200078efcff */
[----:B------:R-:W-:Y:S01]  /*0d80*/  IMAD.MOV R11, RZ, RZ, -R4 ;  /* 0x000000ffff0b7224 */ /* 0x000fe200078e0a04 */
[----:B------:R-:W-:Y:S02]  /*0d90*/  LEA.HI R4, R5, R6, RZ, 0x6 ;  /* 0x0000000605047211 */ /* 0x000fe400078f30ff */
[----:B------:R-:W-:Y:S01]  /*0da0*/  LOP3.LUT R5, R27, 0x78, RZ, 0xfc, !PT ;  /* 0x000000781b057812 */ /* 0x000fe200078efcff */
[----:B------:R-:W-:Y:S01]  /*0db0*/  IMAD R6, R3, R11, R12 ;  /* 0x0000000b03067224 */ /* 0x000fe200078e020c */
[----:B------:R-:W-:Y:S01]  /*0dc0*/  IABS R22, R25 ;  /* 0x0000001900167213 */ /* 0x000fe20000000000 */
[----:B------:R-:W-:Y:S01]  /*0dd0*/  @!P0 IMAD.IADD R7, R7, 0x1, -R10 ;  /* 0x0000000107078824 */ /* 0x000fe200078e0a0a */
[----:B------:R-:W-:Y:S01]  /*0de0*/  ISETP.GE.AND P0, PT, R5, RZ, PT ;  /* 0x000000ff0500720c */ /* 0x000fe20003f06270 */
[----:B------:R-:W-:Y:S01]  /*0df0*/  IMAD.HI.U32 R10, R9, R18, RZ ;  /* 0x00000012090a7227 */ /* 0x000fe200078e00ff */
[----:B------:R-:W-:-:S02]  /*0e00*/  IABS R8, R5 ;  /* 0x0000000500087213 */ /* 0x000fc40000000000 */
[----:B------:R-:W-:Y:S01]  /*0e10*/  LOP3.LUT R5, R27, 0x74, RZ, 0xfc, !PT ;  /* 0x000000741b057812 */ /* 0x000fe200078efcff */
[----:B------:R-:W-:Y:S01]  /*0e20*/  @!P5 IMAD.MOV R7, RZ, RZ, -R7 ;  /* 0x000000ffff07d224 */ /* 0x000fe200078e0a07 */
[----:B------:R-:W-:Y:S01]  /*0e30*/  ISETP.GT.U32.AND P2, PT, R3, R6, PT ;  /* 0x000000060300720c */ /* 0x000fe20003f44070 */
[----:B------:R-:W-:Y:S01]  /*0e40*/  IMAD.HI.U32 R11, R9, R20, RZ ;  /* 0x00000014090b7227 */ /* 0x000fe200078e00ff */
[----:B------:R-:W-:Y:S02]  /*0e50*/  ISETP.GE.AND P4, PT, R5, RZ, PT ;  /* 0x000000ff0500720c */ /* 0x000fe40003f86270 */
[----:B------:R-:W-:Y:S01]  /*0e60*/  IABS R14, R5 ;  /* 0x00000005000e7213 */ /* 0x000fe20000000000 */
[----:B------:R-:W-:Y:S01]  /*0e70*/  IMAD.HI.U32 R5, R9, R8, RZ ;  /* 0x0000000809057227 */ /* 0x000fe200078e00ff */
[----:B------:R-:W-:Y:S02]  /*0e80*/  @!P3 LOP3.LUT R7, RZ, R16, RZ, 0x33, !PT ;  /* 0x00000010ff07b212 */ /* 0x000fe400078e33ff */
[----:B------:R-:W-:Y:S01]  /*0e90*/  IABS R16, R19 ;  /* 0x0000001300107213 */ /* 0x000fe20000000000 */
[----:B------:R-:W-:Y:S01]  /*0ea0*/  IMAD.MOV R12, RZ, RZ, -R5 ;  /* 0x000000ffff0c7224 */ /* 0x000fe200078e0a05 */
[----:B------:R-:W-:Y:S01]  /*0eb0*/  LOP3.LUT R33, R27, 0x30, RZ, 0xfc, !PT ;  /* 0x000000301b217812 */ /* 0x000fe200078efcff */
[----:B------:R-:W-:Y:S01]  /*0ec0*/  IMAD.HI.U32 R5, R9, R14, RZ ;  /* 0x0000000e09057227 */ /* 0x000fe200078e00ff */
[----:B------:R-:W-:-:S02]  /*0ed0*/  LOP3.LUT R29, R27, 0x38, RZ, 0xfc, !PT ;  /* 0x000000381b1d7812 */ /* 0x000fc400078efcff */
[----:B------:R-:W-:Y:S01]  /*0ee0*/  IABS R36, R33 ;  /* 0x0000002100247213 */ /* 0x000fe20000000000 */
[----:B------:R-:W-:Y:S01]  /*0ef0*/  IMAD.MOV R5, RZ, RZ, -R5 ;  /* 0x000000ffff057224 */ /* 0x000fe200078e0a05 */
[----:B------:R-:W-:Y:S01]  /*0f00*/  LOP3.LUT R37, R27, 0x28, RZ, 0xfc, !PT ;  /* 0x000000281b257812 */ /* 0x000fe200078efcff */
[----:B------:R-:W-:Y:S01]  /*0f10*/  IMAD R8, R3, R12, R8 ;  /* 0x0000000c03087224 */ /* 0x000fe200078e0208 */
[----:B------:R-:W-:Y:S01]  /*0f20*/  LOP3.LUT R35, R27, 0x2c, RZ, 0xfc, !PT ;  /* 0x0000002c1b237812 */ /* 0x000fe200078efcff */
[----:B------:R-:W-:Y:S01]  /*0f30*/  IMAD.MOV R12, RZ, RZ, -R10 ;  /* 0x000000ffff0c7224 */ /* 0x000fe200078e0a0a */
[----:B------:R-:W-:Y:S01]  /*0f40*/  IABS R40, R37 ;  /* 0x0000002500287213 */ /* 0x000fe20000000000 */
[C---:B------:R-:W-:Y:S01]  /*0f50*/  IMAD R10, R3.reuse, R5, R14 ;  /* 0x00000005030a7224 */ /* 0x040fe200078e020e */
[C---:B------:R-:W-:Y:S01]  /*0f60*/  ISETP.GT.U32.AND P3, PT, R3.reuse, R8, PT ;  /* 0x000000080300720c */ /* 0x040fe20003f64070 */
[----:B------:R-:W-:Y:S01]  /*0f70*/  @!P2 IMAD.IADD R6, R6, 0x1, -R3 ;  /* 0x000000010606a824 */ /* 0x000fe200078e0a03 */
[----:B------:R-:W-:Y:S01]  /*0f80*/  IABS R38, R35 ;  /* 0x0000002300267213 */ /* 0x000fe20000000000 */
[C---:B------:R-:W-:Y:S01]  /*0f90*/  IMAD R12, R3.reuse, R12, R18 ;  /* 0x0000000c030c7224 */ /* 0x040fe200078e0212 */
[----:B------:R-:W-:Y:S01]  /*0fa0*/  ISETP.GT.U32.AND P6, PT, R3, R10, PT ;  /* 0x0000000a0300720c */ /* 0x000fe20003fc4070 */
[----:B------:R-:W-:Y:S01]  /*0fb0*/  IMAD.MOV R11, RZ, RZ, -R11 ;  /* 0x000000ffff0b7224 */ /* 0x000fe200078e0a0b */
[----:B------:R-:W-:Y:S01]  /*0fc0*/  IABS R18, R21 ;  /* 0x0000001500127213 */ /* 0x000fe20000000000 */
[----:B------:R-:W-:Y:S01]  /*0fd0*/  IMAD.HI.U32 R5, R9, R16, RZ ;  /* 0x0000001009057227 */ /* 0x000fe200078e00ff */
[----:B------:R-:W-:-:S02]  /*0fe0*/  ISETP.GT.U32.AND P5, PT, R3, R6, PT ;  /* 0x000000060300720c */ /* 0x000fc40003fa4070 */
[----:B------:R-:W-:Y:S01]  /*0ff0*/  LOP3.LUT R39, R27, 0x24, RZ, 0xfc, !PT ;  /* 0x000000241b277812 */ /* 0x000fe200078efcff */
[----:B------:R-:W-:Y:S01]  /*1000*/  IMAD R14, R3, R11, R20 ;  /* 0x0000000b030e7224 */ /* 0x000fe200078e0214 */
[----:B------:R-:W-:Y:S01]  /*1010*/  IABS R20, R23 ;  /* 0x0000001700147213 */ /* 0x000fe20000000000 */
[----:B------:R-:W-:Y:S01]  /*1020*/  IMAD.HI.U32 R11, R9, R18, RZ ;  /* 0x00000012090b7227 */ /* 0x000fe200078e00ff */
[----:B------:R-:W-:Y:S02]  /*1030*/  IABS R42, R39 ;  /* 0x00000027002a7213 */ /* 0x000fe40000000000 */
[----:B------:R-:W-:Y:S01]  /*1040*/  LOP3.LUT R41, R27, 0x1c, RZ, 0xfc, !PT ;  /* 0x0000001c1b297812 */ /* 0x000fe200078efcff */
[--C-:B------:R-:W-:Y:S01]  /*1050*/  @!P6 IMAD.IADD R10, R10, 0x1, -R3.reuse ;  /* 0x000000010a0ae824 */ /* 0x100fe200078e0a03 */
[C---:B------:R-:W-:Y:S01]  /*1060*/  ISETP.GT.U32.AND P6, PT, R3.reuse, R12, PT ;  /* 0x0000000c0300720c */ /* 0x040fe20003fc4070 */
[----:B------:R-:W-:Y:S01]  /*1070*/  @!P3 IMAD.IADD R8, R8, 0x1, -R3 ;  /* 0x000000010808b824 */ /* 0x000fe200078e0a03 */
[----:B------:R-:W-:Y:S01]  /*1080*/  IABS R46, R41 ;  /* 0x00000029002e7213 */ /* 0x000fe20000000000 */
[----:B------:R-:W-:Y:S01]  /*1090*/  IMAD.MOV R11, RZ, RZ, -R11 ;  /* 0x000000ffff0b7224 */ /* 0x000fe200078e0a0b */
[C---:B------:R-:W-:Y:S01]  /*10a0*/  ISETP.GT.U32.AND P2, PT, R3.reuse, R10, PT ;  /* 0x0000000a0300720c */ /* 0x040fe20003f44070 */
[----:B------:R-:W-:Y:S01]  /*10b0*/  @!P5 IMAD.IADD R6, R6, 0x1, -R3 ;  /* 0x000000010606d824 */ /* 0x000fe200078e0a03 */
[C---:B------:R-:W-:Y:S01]  /*10c0*/  ISETP.GT.U32.AND P3, PT, R3.reuse, R8, PT ;  /* 0x000000080300720c */ /* 0x040fe20003f64070 */
[C---:B------:R-:W-:Y:S01]  /*10d0*/  IMAD R18, R3.reuse, R11, R18 ;  /* 0x0000000b03127224 */ /* 0x040fe200078e0212 */
[----:B------:R-:W-:Y:S01]  /*10e0*/  ISETP.GT.U32.AND P5, PT, R3, R14, PT ;  /* 0x0000000e0300720c */ /* 0x000fe20003fa4070 */
[----:B------:R-:W-:Y:S01]  /*10f0*/  IMAD.MOV R5, RZ, RZ, -R5 ;  /* 0x000000ffff057224 */ /* 0x000fe200078e0a05 */
[----:B------:R-:W-:Y:S01]  /*1100*/  LOP3.LUT R43, R27, 0x18, RZ, 0xfc, !PT ;  /* 0x000000181b2b7812 */ /* 0x000fe200078efcff */
[----:B------:R-:W-:Y:S01]  /*1110*/  IMAD.HI.U32 R11, R9, R22, RZ ;  /* 0x00000016090b7227 */ /* 0x000fe200078e00ff */
[----:B------:R-:W-:-:S02]  /*1120*/  LOP3.LUT R45, R27, 0x14, RZ, 0xfc, !PT ;  /* 0x000000141b2d7812 */ /* 0x000fc400078efcff */
[----:B------:R-:W-:Y:S01]  /*1130*/  IABS R48, R43 ;  /* 0x0000002b00307213 */ /* 0x000fe20000000000 */
[--C-:B------:R-:W-:Y:S01]  /*1140*/  @!P6 IMAD.IADD R12, R12, 0x1, -R3.reuse ;  /* 0x000000010c0ce824 */ /* 0x100fe200078e0a03 */
[C---:B------:R-:W-:Y:S01]  /*1150*/  ISETP.GT.U32.AND P6, PT, R3.reuse, R18, PT ;  /* 0x000000120300720c */ /* 0x040fe20003fc4070 */
[----:B------:R-:W-:Y:S01]  /*1160*/  IMAD R16, R3, R5, R16 ;  /* 0x0000000503107224 */ /* 0x000fe200078e0210 */
[----:B------:R-:W-:Y:S01]  /*1170*/  IABS R50, R45 ;  /* 0x0000002d00327213 */ /* 0x000fe20000000000 */
[--C-:B------:R-:W-:Y:S01]  /*1180*/  @!P3 IMAD.IADD R8, R8, 0x1, -R3.reuse ;  /* 0x000000010808b824 */ /* 0x100fe200078e0a03 */
[----:B------:R-:W-:Y:S01]  /*1190*/  LOP3.LUT R47, R27, 0x8, RZ, 0xfc, !PT ;  /* 0x000000081b2f7812 */ /* 0x000fe200078efcff */
[----:B------:R-:W-:Y:S01]  /*11a0*/  @!P5 IMAD.IADD R14, R14, 0x1, -R3 ;  /* 0x000000010e0ed824 */ /* 0x000fe200078e0a03 */
[----:B------:R-:W-:Y:S01]  /*11b0*/  ISETP.GT.U32.AND P3, PT, R3, R16, PT ;  /* 0x000000100300720c */ /* 0x000fe20003f64070 */
[----:B------:R-:W-:Y:S01]  /*11c0*/  IMAD.HI.U32 R5, R9, R20, RZ ;  /* 0x0000001409057227 */ /* 0x000fe200078e00ff */
[----:B------:R-:W-:-:S02]  /*11d0*/  ISETP.GE.AND P5, PT, R15, RZ, PT ;  /* 0x000000ff0f00720c */ /* 0x000fc40003fa6270 */
[C---:B------:R-:W-:Y:S01]  /*11e0*/  LOP3.LUT R15, R27.reuse, 0x54, RZ, 0xfc, !PT ;  /* 0x000000541b0f7812 */ /* 0x040fe200078efcff */
[----:B------:R-:W-:Y:S01]  /*11f0*/  IMAD.MOV R5, RZ, RZ, -R5 ;  /* 0x000000ffff057224 */ /* 0x000fe200078e0a05 */
[----:B------:R-:W-:Y:S01]  /*1200*/  LOP3.LUT R49, R27, 0x4, RZ, 0xfc, !PT ;  /* 0x000000041b317812 */ /* 0x000fe200078efcff */
[--C-:B------:R-:W-:Y:S01]  /*1210*/  @!P6 IMAD.IADD R18, R18, 0x1, -R3.reuse ;  /* 0x000000011212e824 */ /* 0x100fe200078e0a03 */
[----:B------:R-:W-:Y:S01]  /*1220*/  ISETP.GT.U32.AND P6, PT, R3, R14, PT ;  /* 0x0000000e0300720c */ /* 0x000fe20003fc4070 */
[----:B------:R-:W-:Y:S01]  /*1230*/  @!P2 IMAD.IADD R10, R10, 0x1, -R3 ;  /* 0x000000010a0aa824 */ /* 0x000fe200078e0a03 */
[----:B------:R-:W-:Y:S01]  /*1240*/  ISETP.GE.AND P2, PT, R13, RZ, PT ;  /* 0x000000ff0d00720c */ /* 0x000fe20003f46270 */
[----:B------:R-:W-:Y:S01]  /*1250*/  IMAD.MOV R11, RZ, RZ, -R11 ;  /* 0x000000ffff0b7224 */ /* 0x000fe200078e0a0b */
[----:B------:R-:W-:Y:S01]  /*1260*/  LOP3.LUT R13, R27, 0x58, RZ, 0xfc, !PT ;  /* 0x000000581b0d7812 */ /* 0x000fe200078efcff */
[C---:B------:R-:W-:Y:S01]  /*1270*/  IMAD R20, R3.reuse, R5, R20 ;  /* 0x0000000503147224 */ /* 0x040fe200078e0214 */
[----:B------:R-:W-:Y:S01]  /*1280*/  IABS R26, R15 ;  /* 0x0000000f001a7213 */ /* 0x000fe20000000000 */
[C---:B------:R-:W-:Y:S01]  /*1290*/  IMAD R22, R3.reuse, R11, R22 ;  /* 0x0000000b03167224 */ /* 0x040fe200078e0216 */
[----:B------:R-:W-:Y:S01]  /*12a0*/  IABS R24, R13 ;  /* 0x0000000d00187213 */ /* 0x000fe20000000000 */
[--C-:B------:R-:W-:Y:S01]  /*12b0*/  @!P3 IMAD.IADD R16, R16, 0x1, -R3.reuse ;  /* 0x000000011010b824 */ /* 0x100fe200078e0a03 */
[C---:B------:R-:W-:Y:S01]  /*12c0*/  ISETP.GT.U32.AND P3, PT, R3.reuse, R12, PT ;  /* 0x0000000c0300720c */ /* 0x040fe20003f64070 */
[----:B------:R-:W-:Y:S01]  /*12d0*/  @!P4 IMAD.MOV R10, RZ, RZ, -R10 ;  /* 0x000000ffff0ac224 */ /* 0x000fe200078e0a0a */
[C---:B------:R-:W-:Y:S01]  /*12e0*/  ISETP.GT.U32.AND P4, PT, R3.reuse, R20, PT ;  /* 0x000000140300720c */ /* 0x040fe20003f84070 */
[----:B------:R-:W-:Y:S01]  /*12f0*/  IMAD.MOV.U32 R5, RZ, RZ, R6 ;  /* 0x000000ffff057224 */ /* 0x000fe200078e0006 */
[----:B------:R-:W-:Y:S01]  /*1300*/  IABS R56, R47 ;  /* 0x0000002f00387213 */ /* 0x000fe20000000000 */
[----:B------:R-:W-:Y:S01]  /*1310*/  IMAD.MOV.U32 R11, RZ, RZ, R8 ;  /* 0x000000ffff0b7224 */ /* 0x000fe200078e0008 */
[----:B------:R-:W-:Y:S01]  /*1320*/  IABS R58, R49 ;  /* 0x00000031003a7213 */ /* 0x000fe20000000000 */
[----:B------:R-:W-:Y:S01]  /*1330*/  @!P6 IMAD.IADD R14, R14, 0x1, -R3 ;  /* 0x000000010e0ee824 */ /* 0x000fe200078e0a03 */
[C---:B------:R-:W-:Y:S01]  /*1340*/  ISETP.GT.U32.AND P6, PT, R3.reuse, R22, PT ;  /* 0x000000160300720c */ /* 0x040fe20003fc4070 */
[----:B------:R-:W-:Y:S01]  /*1350*/  @!P1 IMAD.MOV R5, RZ, RZ, -R5 ;  /* 0x000000ffff059224 */ /* 0x000fe200078e0a05 */
[----:B------:R-:W-:Y:S01]  /*1360*/  ISETP.GT.U32.AND P1, PT, R3, R16, PT ;  /* 0x000000100300720c */ /* 0x000fe20003f24070 */
[----:B------:R-:W-:Y:S01]  /*1370*/  IMAD.HI.U32 R6, R9, R24, RZ ;  /* 0x0000001809067227 */ /* 0x000fe200078e00ff */
[----:B------:R-:W-:-:S02]  /*1380*/  IABS R60, R27 ;  /* 0x0000001b003c7213 */ /* 0x000fc40000000000 */
[----:B------:R-:W-:Y:S01]  /*1390*/  SHF.R.S32.HI R4, RZ, 0x6, R4 ;  /* 0x00000006ff047819 */ /* 0x000fe20000011404 */
[----:B------:R-:W-:Y:S01]  /*13a0*/  @!P0 IMAD.MOV R11, RZ, RZ, -R11 ;  /* 0x000000ffff0b8224 */ /* 0x000fe200078e0a0b */
[----:B------:R-:W-:Y:S01]  /*13b0*/  ISETP.GT.U32.AND P0, PT, R3, R18, PT ;  /* 0x000000120300720c */ /* 0x000fe20003f04070 */
[----:B------:R-:W-:Y:S02]  /*13c0*/  IMAD.MOV R6, RZ, RZ, -R6 ;  /* 0x000000ffff067224 */ /* 0x000fe400078e0a06 */
[--C-:B------:R-:W-:Y:S01]  /*13d0*/  @!P3 IMAD.IADD R12, R12, 0x1, -R3.reuse ;  /* 0x000000010c0cb824 */ /* 0x100fe200078e0a03 */
[----:B------:R-:W-:Y:S01]  /*13e0*/  ISETP.GE.AND P3, PT, R19, RZ, PT ;  /* 0x000000ff1300720c */ /* 0x000fe20003f66270 */
[--C-:B------:R-:W-:Y:S01]  /*13f0*/  @!P4 IMAD.IADD R20, R20, 0x1, -R3.reuse ;  /* 0x000000011414c824 */ /* 0x100fe200078e0a03 */
[----:B------:R-:W-:Y:S01]  /*1400*/  LOP3.LUT R19, R27, 0x50, RZ, 0xfc, !PT ;  /* 0x000000501b137812 */ /* 0x000fe200078efcff */
[----:B------:R-:W-:Y:S01]  /*1410*/  IMAD R6, R3, R6, R24 ;  /* 0x0000000603067224 */ /* 0x000fe200078e0218 */
[----:B------:R-:W-:Y:S01]  /*1420*/  ISETP.GE.AND P4, PT, R25, RZ, PT ;  /* 0x000000ff1900720c */ /* 0x000fe20003f86270 */
[--C-:B------:R-:W-:Y:S01]  /*1430*/  @!P6 IMAD.IADD R22, R22, 0x1, -R3.reuse ;  /* 0x000000011616e824 */ /* 0x100fe200078e0a03 */
[----:B------:R-:W-:Y:S01]  /*1440*/  IABS R24, R19 ;  /* 0x0000001300187213 */ /* 0x000fe20000000000 */
[----:B------:R-:W-:Y:S01]  /*1450*/  @!P2 IMAD.MOV R12, RZ, RZ, -R12 ;  /* 0x000000ffff0ca224 */ /* 0x000fe200078e0a0c */
[C---:B------:R-:W-:Y:S01]  /*1460*/  ISETP.GT.U32.AND P2, PT, R3.reuse, R20, PT ;  /* 0x000000140300720c */ /* 0x040fe20003f44070 */
[--C-:B------:R-:W-:Y:S01]  /*1470*/  @!P1 IMAD.IADD R16, R16, 0x1, -R3.reuse ;  /* 0x0000000110109824 */ /* 0x100fe200078e0a03 */
[----:B------:R-:W-:Y:S01]  /*1480*/  ISETP.GT.U32.AND P6, PT, R3, R6, PT ;  /* 0x000000060300720c */ /* 0x000fe20003fc4070 */
[----:B------:R-:W-:Y:S01]  /*1490*/  @!P0 IMAD.IADD R18, R18, 0x1, -R3 ;  /* 0x0000000112128824 */ /* 0x000fe200078e0a03 */
[----:B------:R-:W-:Y:S01]  /*14a0*/  ISETP.GE.AND P1, PT, R21, RZ, PT ;  /* 0x000000ff1500720c */ /* 0x000fe20003f26270 */
[----:B------:R-:W-:Y:S01]  /*14b0*/  IMAD.HI.U32 R8, R9, R26, RZ ;  /* 0x0000001a09087227 */ /* 0x000fe200078e00ff */
[----:B------:R-:W-:-:S02]  /*14c0*/  ISETP.GE.AND P0, PT, R23, RZ, PT ;  /* 0x000000ff1700720c */ /* 0x000fc40003f06270 */
[C---:B------:R-:W-:Y:S01]  /*14d0*/  LOP3.LUT R21, R27.reuse, 0x40, RZ, 0xfc, !PT ;  /* 0x000000401b157812 */ /* 0x040fe200078efcff */
[----:B------:R-:W-:Y:S01]  /*14e0*/  IMAD.MOV R8, RZ, RZ, -R8 ;  /* 0x000000ffff087224 */ /* 0x000fe200078e0a08 */
[----:B------:R-:W-:Y:S01]  /*14f0*/  LOP3.LUT R25, R27, 0x3c, RZ, 0xfc, !PT ;  /* 0x0000003c1b197812 */ /* 0x000fe200078efcff */
[----:B------:R-:W-:Y:S01]  /*1500*/  @!P3 IMAD.MOV R16, RZ, RZ, -R16 ;  /* 0x000000ffff10b224 */ /* 0x000fe200078e0a10 */
[----:B------:R-:W-:Y:S01]  /*1510*/  IABS R32, R21 ;  /* 0x0000001500207213 */ /* 0x000fe20000000000 */
[--C-:B------:R-:W-:Y:S01]  /*1520*/  @!P2 IMAD.IADD R20, R20, 0x1, -R3.reuse ;  /* 0x000000011414a824 */ /* 0x100fe200078e0a03 */
[----:B------:R-:W-:Y:S01]  /*1530*/  ISETP.GE.AND P2, PT, R15, RZ, PT ;  /* 0x000000ff0f00720c */ /* 0x000fe20003f46270 */
[----:B------:R-:W-:Y:S01]  /*1540*/  @!P6 IMAD.IADD R6, R6, 0x1, -R3 ;  /* 0x000000010606e824 */ /* 0x000fe200078e0a03 */
[----:B------:R-:W-:Y:S01]  /*1550*/  LOP3.LUT R15, R27, 0x4c, RZ, 0xfc, !PT ;  /* 0x0000004c1b0f7812 */ /* 0x000fe200078efcff */
[----:B------:R-:W-:Y:S01]  /*1560*/  @!P1 IMAD.MOV R18, RZ, RZ, -R18 ;  /* 0x000000ffff129224 */ /* 0x000fe200078e0a12 */
[----:B------:R-:W-:Y:S01]  /*1570*/  ISETP.GE.AND P1, PT, R13, RZ, PT ;  /* 0x000000ff0d00720c */ /* 0x000fe20003f26270 */
[----:B------:R-:W-:Y:S01]  /*1580*/  IMAD R8, R3, R8, R26 ;  /* 0x0000000803087224 */ /* 0x000fe200078e021a */
[----:B------:R-:W-:Y:S01]  /*1590*/  IABS R26, R15 ;  /* 0x0000000f001a7213 */ /* 0x000fe20000000000 */
[----:B------:R-:W-:Y:S01]  /*15a0*/  IMAD.HI.U32 R13, R9, R24, RZ ;  /* 0x00000018090d7227 */ /* 0x000fe200078e00ff */
[----:B------:R-:W-:-:S02]  /*15b0*/  ISETP.GE.AND P6, PT, R15, RZ, PT ;  /* 0x000000ff0f00720c */ /* 0x000fc40003fc6270 */
[C---:B------:R-:W-:Y:S01]  /*15c0*/  ISETP.GT.U32.AND P3, PT, R3.reuse, R8, PT ;  /* 0x000000080300720c */ /* 0x040fe20003f64070 */
[----:B------:R-:W-:Y:S01]  /*15d0*/  @!P0 IMAD.MOV R20, RZ, RZ, -R20 ;  /* 0x000000ffff148224 */ /* 0x000fe200078e0a14 */
[----:B------:R-:W-:Y:S01]  /*15e0*/  ISETP.GT.U32.AND P0, PT, R3, R6, PT ;  /* 0x000000060300720c */ /* 0x000fe20003f04070 */
[----:B------:R-:W-:Y:S01]  /*15f0*/  IMAD.MOV R13, RZ, RZ, -R13 ;  /* 0x000000ffff0d7224 */ /* 0x000fe200078e0a0d */
[----:B------:R-:W-:Y:S01]  /*1600*/  LOP3.LUT R15, R27, 0x48, RZ, 0xfc, !PT ;  /* 0x000000481b0f7812 */ /* 0x000fe200078efcff */
[----:B------:R-:W-:Y:S01]  /*1610*/  @!P5 IMAD.MOV R14, RZ, RZ, -R14 ;  /* 0x000000ffff0ed224 */ /* 0x000fe200078e0a0e */
[C---:B------:R-:W-:Y:S01]  /*1620*/  ISETP.GT.U32.AND P5, PT, R3.reuse, R22, PT ;  /* 0x000000160300720c */ /* 0x040fe20003fa4070 */
[----:B------:R-:W-:Y:S01]  /*1630*/  IMAD R24, R3, R13, R24 ;  /* 0x0000000d03187224 */ /* 0x000fe200078e0218 */
[----:B------:R-:W-:Y:S01]  /*1640*/  IABS R28, R15 ;  /* 0x0000000f001c7213 */ /* 0x000fe20000000000 */
[----:B------:R-:W-:Y:S01]  /*1650*/  IMAD.HI.U32 R13, R9, R26, RZ ;  /* 0x0000001a090d7227 */ /* 0x000fe200078e00ff */
[----:B------:R-:W-:-:S03]  /*1660*/  IABS R34, R25 ;  /* 0x0000001900227213 */ /* 0x000fc60000000000 */
[----:B------:R-:W-:Y:S02]  /*1670*/  IMAD.MOV R13, RZ, RZ, -R13 ;  /* 0x000000ffff0d7224 */ /* 0x000fe400078e0a0d */
[--C-:B------:R-:W-:Y:S01]  /*1680*/  @!P0 IMAD.IADD R6, R6, 0x1, -R3.reuse ;  /* 0x0000000106068824 */ /* 0x100fe200078e0a03 */
[C---:B------:R-:W-:Y:S01]  /*1690*/  ISETP.GT.U32.AND P0, PT, R3.reuse, R24, PT ;  /* 0x000000180300720c */ /* 0x040fe20003f04070 */
[--C-:B------:R-:W-:Y:S02]  /*16a0*/  @!P3 IMAD.IADD R8, R8, 0x1, -R3.reuse ;  /* 0x000000010808b824 */ /* 0x100fe400078e0a03 */
[C---:B------:R-:W-:Y:S02]  /*16b0*/  IMAD R26, R3.reuse, R13, R26 ;  /* 0x0000000d031a7224 */ /* 0x040fe400078e021a */
[----:B------:R-:W-:Y:S01]  /*16c0*/  IMAD.MOV.U32 R13, RZ, RZ, R6 ;  /* 0x000000ffff0d7224 */ /* 0x000fe200078e0006 */
[----:B------:R-:W-:Y:S01]  /*16d0*/  ISETP.GT.U32.AND P3, PT, R3, R8, PT ;  /* 0x000000080300720c */ /* 0x000fe20003f64070 */
[----:B------:R-:W-:Y:S01]  /*16e0*/  @!P5 IMAD.IADD R22, R22, 0x1, -R3 ;  /* 0x000000011616d824 */ /* 0x000fe200078e0a03 */
[----:B------:R-:W-:Y:S01]  /*16f0*/  ISETP.GE.AND P5, PT, R19, RZ, PT ;  /* 0x000000ff1300720c */ /* 0x000fe20003fa6270 */
[----:B------:R-:W-:Y:S01]  /*1700*/  @!P1 IMAD.MOV R13, RZ, RZ, -R13 ;  /* 0x000000ffff0d9224 */ /* 0x000fe200078e0a0d */
[----:B------:R-:W-:Y:S01]  /*1710*/  ISETP.GT.U32.AND P1, PT, R3, R26, PT ;  /* 0x0000001a0300720c */ /* 0x000fe20003f24070 */
[----:B------:R-:W-:Y:S01]  /*1720*/  @!P4 IMAD.MOV R22, RZ, RZ, -R22 ;  /* 0x000000ffff16c224 */ /* 0x000fe200078e0a16 */
[----:B------:R-:W-:Y:S01]  /*1730*/  LOP3.LUT R19, R27, 0x44, RZ, 0xfc, !PT ;  /* 0x000000441b137812 */ /* 0x000fe200078efcff */
[----:B------:R-:W-:Y:S01]  /*1740*/  @!P0 IMAD.IADD R24, R24, 0x1, -R3 ;  /* 0x0000000118188824 */ /* 0x000fe200078e0a03 */
[----:B------:R-:W-:Y:S01]  /*1750*/  ISETP.GE.AND P4, PT, R15, RZ, PT ;  /* 0x000000ff0f00720c */ /* 0x000fe20003f86270 */
[----:B------:R-:W-:Y:S01]  /*1760*/  IMAD.HI.U32 R15, R9, R28, RZ ;  /* 0x0000001c090f7227 */ /* 0x000fe200078e00ff */
[----:B------:R-:W-:-:S02]  /*1770*/  IABS R30, R19 ;  /* 0x00000013001e7213 */ /* 0x000fc40000000000 */
[----:B------:R-:W-:Y:S01]  /*1780*/  ISETP.GT.U32.AND P0, PT, R3, R24, PT ;  /* 0x000000180300720c */ /* 0x000fe20003f04070 */
[----:B------:R-:W-:Y:S01]  /*1790*/  @!P3 IMAD.IADD R8, R8, 0x1, -R3 ;  /* 0x000000010808b824 */ /* 0x000fe200078e0a03 */
[----:B------:R-:W-:Y:S01]  /*17a0*/  ISETP.GE.AND P3, PT, R19, RZ, PT ;  /* 0x000000ff1300720c */ /* 0x000fe20003f66270 */
[----:B------:R-:W-:-:S04]  /*17b0*/  IMAD.HI.U32 R19, R9, R30, RZ ;  /* 0x0000001e09137227 */ /* 0x000fc800078e00ff */
[----:B------:R-:W-:Y:S02]  /*17c0*/  @!P1 IMAD.IADD R26, R26, 0x1, -R3 ;  /* 0x000000011a1a9824 */ /* 0x000fe400078e0a03 */
[----:B------:R-:W-:Y:S02]  /*17d0*/  IMAD.MOV R6, RZ, RZ, -R15 ;  /* 0x000000ffff067224 */ /* 0x000fe400078e0a0f */
[----:B------:R-:W-:Y:S01]  /*17e0*/  IMAD.MOV.U32 R15, RZ, RZ, R8 ;  /* 0x000000ffff0f7224 */ /* 0x000fe200078e0008 */
[----:B------:R-:W-:Y:S01]  /*17f0*/  ISETP.GT.U32.AND P1, PT, R3, R26, PT ;  /* 0x0000001a0300720c */ /* 0x000fe20003f24070 */
[----:B------:R-:W-:-:S04]  /*1800*/  IMAD.HI.U32 R8, R9, R32, RZ ;  /* 0x0000002009087227 */ /* 0x000fc800078e00ff */
[----:B------:R-:W-:Y:S02]  /*1810*/  IMAD.MOV R19, RZ, RZ, -R19 ;  /* 0x000000ffff137224 */ /* 0x000fe400078e0a13 */
[C---:B------:R-:W-:Y:S02]  /*1820*/  IMAD R6, R3.reuse, R6, R28 ;  /* 0x0000000603067224 */ /* 0x040fe400078e021c */
[----:B------:R-:W-:Y:S02]  /*1830*/  IMAD.MOV R28, RZ, RZ, -R8 ;  /* 0x000000ffff1c7224 */ /* 0x000fe400078e0a08 */
[----:B------:R-:W-:Y:S02]  /*1840*/  IMAD R8, R3, R19, R30 ;  /* 0x0000001303087224 */ /* 0x000fe400078e021e */
[----:B------:R-:W-:-:S04]  /*1850*/  IMAD.HI.U32 R19, R9, R34, RZ ;  /* 0x0000002209137227 */ /* 0x000fc800078e00ff */
[C---:B------:R-:W-:Y:S01]  /*1860*/  IMAD R28, R3.reuse, R28, R32 ;  /* 0x0000001c031c7224 */ /* 0x040fe200078e0220 */
[----:B------:R-:W-:Y:S01]  /*1870*/  IABS R32, R29 ;  /* 0x0000001d00207213 */ /* 0x000fe20000000000 */
[----:B------:R-:W-:Y:S02]  /*1880*/  IMAD.MOV R19, RZ, RZ, -R19 ;  /* 0x000000ffff137224 */ /* 0x000fe400078e0a13 */
[--C-:B------:R-:W-:Y:S01]  /*1890*/  @!P1 IMAD.IADD R26, R26, 0x1, -R3.reuse ;  /* 0x000000011a1a9824 */ /* 0x100fe200078e0a03 */
[C---:B------:R-:W-:Y:S01]  /*18a0*/  ISETP.GT.U32.AND P1, PT, R3.reuse, R28, PT ;  /* 0x0000001c0300720c */ /* 0x040fe20003f24070 */
[C---:B------:R-:W-:Y:S01]  /*18b0*/  IMAD R30, R3.reuse, R19, R34 ;  /* 0x00000013031e7224 */ /* 0x040fe200078e0222 */
[----:B------:R-:W-:Y:S01]  /*18c0*/  IABS R34, R31 ;  /* 0x0000001f00227213 */ /* 0x000fe20000000000 */
[----:B------:R-:W-:Y:S01]  /*18d0*/  @!P0 IMAD.IADD R24, R24, 0x1, -R3 ;  /* 0x0000000118188824 */ /* 0x000fe200078e0a03 */
[C---:B------:R-:W-:Y:S01]  /*18e0*/  ISETP.GT.U32.AND P0, PT, R3.reuse, R6, PT ;  /* 0x000000060300720c */ /* 0x040fe20003f04070 */
[----:B------:R-:W-:Y:S01]  /*18f0*/  @!P6 IMAD.MOV R26, RZ, RZ, -R26 ;  /* 0x000000ffff1ae224 */ /* 0x000fe200078e0a1a */
[C---:B------:R-:W-:Y:S01]  /*1900*/  ISETP.GT.U32.AND P6, PT, R3.reuse, R30, PT ;  /* 0x0000001e0300720c */ /* 0x040fe20003fc4070 */
[----:B------:R-:W-:Y:S01]  /*1910*/  @!P5 IMAD.MOV R24, RZ, RZ, -R24 ;  /* 0x000000ffff18d224 */ /* 0x000fe200078e0a18 */
[----:B------:R-:W-:Y:S01]  /*1920*/  ISETP.GT.U32.AND P5, PT, R3, R8, PT ;  /* 0x000000080300720c */ /* 0x000fe20003fa4070 */
[----:B------:R-:W-:Y:S01]  /*1930*/  @!P2 IMAD.MOV R15, RZ, RZ, -R15 ;  /* 0x000000ffff0fa224 */ /* 0x000fe200078e0a0f */
[----:B------:R-:W-:Y:S01]  /*1940*/  ISETP.GE.AND P2, PT, R21, RZ, PT ;  /* 0x000000ff1500720c */ /* 0x000fe20003f46270 */
[----:B------:R-:W-:-:S04]  /*1950*/  IMAD.HI.U32 R21, R9, R34, RZ ;  /* 0x0000002209157227 */ /* 0x000fc800078e00ff */
[----:B------:R-:W-:Y:S02]  /*1960*/  @!P1 IMAD.IADD R28, R28, 0x1, -R3 ;  /* 0x000000011c1c9824 */ /* 0x000fe400078e0a03 */
[----:B------:R-:W-:-:S03]  /*1970*/  IMAD.HI.U32 R23, R9, R36, RZ ;  /* 0x0000002409177227 */ /* 0x000fc600078e00ff */
[C---:B------:R-:W-:Y:S01]  /*1980*/  ISETP.GT.U32.AND P1, PT, R3.reuse, R28, PT ;  /* 0x0000001c0300720c */ /* 0x040fe20003f24070 */
[--C-:B------:R-:W-:Y:S02]  /*1990*/  @!P6 IMAD.IADD R30, R30, 0x1, -R3.reuse ;  /* 0x000000011e1ee824 */ /* 0x100fe400078e0a03 */
[----:B------:R-:W-:Y:S02]  /*19a0*/  @!P5 IMAD.IADD R8, R8, 0x1, -R3 ;  /* 0x000000010808d824 */ /* 0x000fe400078e0a03 */
[----:B------:R-:W-:Y:S01]  /*19b0*/  IMAD.MOV R21, RZ, RZ, -R21 ;  /* 0x000000ffff157224 */ /* 0x000fe200078e0a15 */
[----:B------:R-:W-:Y:S01]  /*19c0*/  ISETP.GT.U32.AND P6, PT, R3, R30, PT ;  /* 0x0000001e0300720c */ /* 0x000fe20003fc4070 */
[----:B------:R-:W-:Y:S01]  /*19d0*/  IMAD.HI.U32 R19, R9, R32, RZ ;  /* 0x0000002009137227 */ /* 0x000fe200078e00ff */
[----:B------:R-:W-:-:S03]  /*19e0*/  ISETP.GT.U32.AND P5, PT, R3, R8, PT ;  /* 0x000000080300720c */ /* 0x000fc60003fa4070 */
[----:B------:R-:W-:Y:S02]  /*19f0*/  IMAD.MOV R23, RZ, RZ, -R23 ;  /* 0x000000ffff177224 */ /* 0x000fe400078e0a17 */
[C---:B------:R-:W-:Y:S02]  /*1a00*/  IMAD R34, R3.reuse, R21, R34 ;  /* 0x0000001503227224 */ /* 0x040fe400078e0222 */
[----:B------:R-:W-:Y:S02]  /*1a10*/  IMAD.MOV R19, RZ, RZ, -R19 ;  /* 0x000000ffff137224 */ /* 0x000fe400078e0a13 */
[C---:B------:R-:W-:Y:S02]  /*1a20*/  IMAD R36, R3.reuse, R23, R36 ;  /* 0x0000001703247224 */ /* 0x040fe400078e0224 */
[----:B------:R-:W-:Y:S01]  /*1a30*/  @!P1 IMAD.IADD R28, R28, 0x1, -R3 ;  /* 0x000000011c1c9824 */ /* 0x000fe200078e0a03 */
[C---:B------:R-:W-:Y:S01]  /*1a40*/  ISETP.GT.U32.AND P1, PT, R3.reuse, R34, PT ;  /* 0x000000220300720c */ /* 0x040fe20003f24070 */
[----:B------:R-:W-:-:S02]  /*1a50*/  IMAD R32, R3, R19, R32 ;  /* 0x0000001303207224 */ /* 0x000fc400078e0220 */
[--C-:B------:R-:W-:Y:S01]  /*1a60*/  @!P6 IMAD.IADD R30, R30, 0x1, -R3.reuse ;  /* 0x000000011e1ee824 */ /* 0x100fe200078e0a03 */
[C---:B------:R-:W-:Y:S01]  /*1a70*/  ISETP.GT.U32.AND P6, PT, R3.reuse, R36, PT ;  /* 0x000000240300720c */ /* 0x040fe20003fc4070 */
[--C-:B------:R-:W-:Y:S01]  /*1a80*/  @!P5 IMAD.IADD R8, R8, 0x1, -R3.reuse ;  /* 0x000000010808d824 */ /* 0x100fe200078e0a03 */
[----:B------:R-:W-:Y:S01]  /*1a90*/  ISETP.GT.U32.AND P5, PT, R3, R32, PT ;  /* 0x000000200300720c */ /* 0x000fe20003fa4070 */
[----:B------:R-:W-:Y:S02]  /*1aa0*/  @!P0 IMAD.IADD R6, R6, 0x1, -R3 ;  /* 0x0000000106068824 */ /* 0x000fe400078e0a03 */
[----:B------:R-:W-:-:S03]  /*1ab0*/  IMAD.HI.U32 R21, R9, R40, RZ ;  /* 0x0000002809157227 */ /* 0x000fc600078e00ff */
[----:B------:R-:W-:Y:S01]  /*1ac0*/  ISETP.GT.U32.AND P0, PT, R3, R6, PT ;  /* 0x000000060300720c */ /* 0x000fe20003f04070 */
[----:B------:R-:W-:Y:S02]  /*1ad0*/  @!P1 IMAD.IADD R34, R34, 0x1, -R3 ;  /* 0x0000000122229824 */ /* 0x000fe400078e0a03 */
[----:B------:R-:W-:-:S04]  /*1ae0*/  IMAD.HI.U32 R19, R9, R38, RZ ;  /* 0x0000002609137227 */ /* 0x000fc800078e00ff */
[--C-:B------:R-:W-:Y:S01]  /*1af0*/  @!P6 IMAD.IADD R36, R36, 0x1, -R3.reuse ;  /* 0x000000012424e824 */ /* 0x100fe200078e0a03 */
[----:B------:R-:W-:Y:S01]  /*1b00*/  ISETP.GT.U32.AND P6, PT, R3, R34, PT ;  /* 0x000000220300720c */ /* 0x000fe20003fc4070 */
[----:B------:R-:W-:Y:S01]  /*1b10*/  @!P5 IMAD.IADD R32, R32, 0x1, -R3 ;  /* 0x000000012020d824 */ /* 0x000fe200078e0a03 */
[----:B------:R-:W-:Y:S01]  /*1b20*/  ISETP.GE.AND P5, PT, R29, RZ, PT ;  /* 0x000000ff1d00720c */ /* 0x000fe20003fa6270 */
[----:B------:R-:W-:Y:S01]  /*1b30*/  IMAD.MOV R21, RZ, RZ, -R21 ;  /* 0x000000ffff157224 */ /* 0x000fe200078e0a15 */
[----:B------:R-:W-:Y:S01]  /*1b40*/  LOP3.LUT R29, R27, 0x20, RZ, 0xfc, !PT ;  /* 0x000000201b1d7812 */ /* 0x000fe200078efcff */
[----:B------:R-:W-:Y:S01]  /*1b50*/  IMAD.MOV R19, RZ, RZ, -R19 ;  /* 0x000000ffff137224 */ /* 0x000fe200078e0a13 */
[C---:B------:R-:W-:Y:S01]  /*1b60*/  ISETP.GT.U32.AND P1, PT, R3.reuse, R32, PT ;  /* 0x000000200300720c */ /* 0x040fe20003f24070 */
[----:B------:R-:W-:Y:S01]  /*1b70*/  @!P0 IMAD.IADD R6, R6, 0x1, -R3 ;  /* 0x0000000106068824 */ /* 0x000fe200078e0a03 */
[----:B------:R-:W-:Y:S01]  /*1b80*/  IABS R44, R29 ;  /* 0x0000001d002c7213 */ /* 0x000fe20000000000 */
[----:B------:R-:W-:Y:S01]  /*1b90*/  IMAD R40, R3, R21, R40 ;  /* 0x0000001503287224 */ /* 0x000fe200078e0228 */
[----:B------:R-:W-:Y:S01]  /*1ba0*/  ISETP.GE.AND P0, PT, R25, RZ, PT ;  /* 0x000000ff1900720c */ /* 0x000fe20003f06270 */
[----:B------:R-:W-:-:S02]  /*1bb0*/  IMAD R38, R3, R19, R38 ;  /* 0x0000001303267224 */ /* 0x000fc400078e0226 */
[----:B------:R-:W-:Y:S02]  /*1bc0*/  IMAD.MOV.U32 R19, RZ, RZ, R6 ;  /* 0x000000ffff137224 */ /* 0x000fe400078e0006 */
[----:B------:R-:W-:Y:S01]  /*1bd0*/  @!P6 IMAD.IADD R34, R34, 0x1, -R3 ;  /* 0x000000012222e824 */ /* 0x000fe200078e0a03 */
[C---:B------:R-:W-:Y:S01]  /*1be0*/  ISETP.GT.U32.AND P6, PT, R3.reuse, R40, PT ;  /* 0x000000280300720c */ /* 0x040fe20003fc4070 */
[----:B------:R-:W-:Y:S01]  /*1bf0*/  @!P4 IMAD.MOV R19, RZ, RZ, -R19 ;  /* 0x000000ffff13c224 */ /* 0x000fe200078e0a13 */
[----:B------:R-:W-:Y:S01]  /*1c00*/  ISETP.GT.U32.AND P4, PT, R3, R36, PT ;  /* 0x000000240300720c */ /* 0x000fe20003f84070 */
[----:B------:R-:W-:-:S04]  /*1c10*/  IMAD.HI.U32 R6, R9, R44, RZ ;  /* 0x0000002c09067227 */ /* 0x000fc800078e00ff */
[----:B------:R-:W-:-:S04]  /*1c20*/  IMAD.HI.U32 R23, R9, R42, RZ ;  /* 0x0000002a09177227 */ /* 0x000fc800078e00ff */
[----:B------:R-:W-:Y:S02]  /*1c30*/  IMAD.MOV R21, RZ, RZ, -R6 ;  /* 0x000000ffff157224 */ /* 0x000fe400078e0a06 */
[----:B------:R-:W-:Y:S01]  /*1c40*/  @!P1 IMAD.IADD R32, R32, 0x1, -R3 ;  /* 0x0000000120209824 */ /* 0x000fe200078e0a03 */
[C---:B------:R-:W-:Y:S01]  /*1c50*/  ISETP.GT.U32.AND P1, PT, R3.reuse, R38, PT ;  /* 0x000000260300720c */ /* 0x040fe20003f24070 */
[----:B------:R-:W-:Y:S02]  /*1c60*/  IMAD.MOV R23, RZ, RZ, -R23 ;  /* 0x000000ffff177224 */ /* 0x000fe400078e0a17 */
[C---:B------:R-:W-:Y:S02]  /*1c70*/  IMAD R44, R3.reuse, R21, R44 ;  /* 0x00000015032c7224 */ /* 0x040fe400078e022c */
[C---:B------:R-:W-:Y:S02]  /*1c80*/  IMAD R42, R3.reuse, R23, R42 ;  /* 0x00000017032a7224 */ /* 0x040fe400078e022a */
[--C-:B------:R-:W-:Y:S01]  /*1c90*/  @!P6 IMAD.IADD R40, R40, 0x1, -R3.reuse ;  /* 0x000000012828e824 */ /* 0x100fe200078e0a03 */
[C---:B------:R-:W-:Y:S01]  /*1ca0*/  ISETP.GT.U32.AND P6, PT, R3.reuse, R44, PT ;  /* 0x0000002c0300720c */ /* 0x040fe20003fc4070 */
[----:B------:R-:W-:Y:S01]  /*1cb0*/  @!P4 IMAD.IADD R36, R36, 0x1, -R3 ;  /* 0x000000012424c824 */ /* 0x000fe200078e0a03 */
[----:B------:R-:W-:Y:S01]  /*1cc0*/  ISETP.GT.U32.AND P4, PT, R3, R42, PT ;  /* 0x0000002a0300720c */ /* 0x000fe20003f84070 */
[----:B------:R-:W-:-:S04]  /*1cd0*/  IMAD.HI.U32 R6, R9, R46, RZ ;  /* 0x0000002e09067227 */ /* 0x000fc800078e00ff */
[----:B------:R-:W-:Y:S02]  /*1ce0*/  IMAD.MOV R6, RZ, RZ, -R6 ;  /* 0x000000ffff067224 */ /* 0x000fe400078e0a06 */
[--C-:B------:R-:W-:Y:S01]  /*1cf0*/  @!P1 IMAD.IADD R38, R38, 0x1, -R3.reuse ;  /* 0x0000000126269824 */ /* 0x100fe200078e0a03 */
[----:B------:R-:W-:Y:S01]  /*1d00*/  ISETP.GE.AND P1, PT, R31, RZ, PT ;  /* 0x000000ff1f00720c */ /* 0x000fe20003f26270 */
[----:B------:R-:W-:Y:S01]  /*1d10*/  IMAD R46, R3, R6, R46 ;  /* 0x00000006032e7224 */ /* 0x000fe200078e022e */
[----:B------:R-:W-:Y:S01]  /*1d20*/  LOP3.LUT R31, R27, 0x10, RZ, 0xfc, !PT ;  /* 0x000000101b1f7812 */ /* 0x000fe200078efcff */
[--C-:B------:R-:W-:Y:S02]  /*1d30*/  @!P6 IMAD.IADD R44, R44, 0x1, -R3.reuse ;  /* 0x000000012c2ce824 */ /* 0x100fe400078e0a03 */
[----:B------:R-:W-:Y:S01]  /*1d40*/  IMAD.HI.U32 R21, R9, R48, RZ ;  /* 0x0000003009157227 */ /* 0x000fe200078e00ff */
[----:B------:R-:W-:Y:S02]  /*1d50*/  IABS R52, R31 ;  /* 0x0000001f00347213 */ /* 0x000fe40000000000 */
[----:B------:R-:W-:Y:S01]  /*1d60*/  ISETP.GT.U32.AND P6, PT, R3, R46, PT ;  /* 0x0000002e0300720c */ /* 0x000fe20003fc4070 */
[----:B------:R-:W-:Y:S01]  /*1d70*/  @!P4 IMAD.IADD R42, R42, 0x1, -R3 ;  /* 0x000000012a2ac824 */ /* 0x000fe200078e0a03 */
[----:B------:R-:W-:Y:S01]  /*1d80*/  ISETP.GE.AND P4, PT, R33, RZ, PT ;  /* 0x000000ff2100720c */ /* 0x000fe20003f86270 */
[----:B------:R-:W-:Y:S01]  /*1d90*/  IMAD.HI.U32 R23, R9, R50, RZ ;  /* 0x0000003209177227 */ /* 0x000fe200078e00ff */
[----:B------:R-:W-:-:S03]  /*1da0*/  LOP3.LUT R33, R27, 0xc, RZ, 0xfc, !PT ;  /* 0x0000000c1b217812 */ /* 0x000fc600078efcff */
[----:B------:R-:W-:Y:S01]  /*1db0*/  IMAD.HI.U32 R6, R9, R52, RZ ;  /* 0x0000003409067227 */ /* 0x000fe200078e00ff */
[----:B------:R-:W-:-:S03]  /*1dc0*/  IABS R54, R33 ;  /* 0x0000002100367213 */ /* 0x000fc60000000000 */
[----:B------:R-:W-:Y:S02]  /*1dd0*/  IMAD.MOV R21, RZ, RZ, -R21 ;  /* 0x000000ffff157224 */ /* 0x000fe400078e0a15 */
[----:B------:R-:W-:Y:S02]  /*1de0*/  IMAD.MOV R23, RZ, RZ, -R23 ;  /* 0x000000ffff177224 */ /* 0x000fe400078e0a17 */
[----:B------:R-:W-:Y:S02]  /*1df0*/  IMAD.MOV R6, RZ, RZ, -R6 ;  /* 0x000000ffff067224 */ /* 0x000fe400078e0a06 */
[C---:B------:R-:W-:Y:S02]  /*1e00*/  IMAD R48, R3.reuse, R21, R48 ;  /* 0x0000001503307224 */ /* 0x040fe400078e0230 */
[C---:B------:R-:W-:Y:S02]  /*1e10*/  IMAD R50, R3.reuse, R23, R50 ;  /* 0x0000001703327224 */ /* 0x040fe400078e0232 */
[----:B------:R-:W-:-:S02]  /*1e20*/  IMAD R52, R3, R6, R52 ;  /* 0x0000000603347224 */ /* 0x000fc400078e0234 */
[----:B------:R-:W-:-:S04]  /*1e30*/  IMAD.HI.U32 R21, R9, R54, RZ ;  /* 0x0000003609157227 */ /* 0x000fc800078e00ff */
[----:B------:R-:W-:-:S04]  /*1e40*/  IMAD.HI.U32 R23, R9, R56, RZ ;  /* 0x0000003809177227 */ /* 0x000fc800078e00ff */
[----:B------:R-:W-:-:S04]  /*1e50*/  IMAD.HI.U32 R25, R9, R58, RZ ;  /* 0x0000003a09197227 */ /* 0x000fc800078e00ff */
[----:B------:R-:W-:-:S04]  /*1e60*/  IMAD.HI.U32 R6, R9, R60, RZ ;  /* 0x0000003c09067227 */ /* 0x000fc800078e00ff */
[----:B------:R-:W-:Y:S01]  /*1e70*/  @!P6 IMAD.IADD R46, R46, 0x1, -R3 ;  /* 0x000000012e2ee824 */ /* 0x000fe200078e0a03 */
[C---:B------:R-:W-:Y:S01]  /*1e80*/  ISETP.GT.U32.AND P6, PT, R3.reuse, R48, PT ;  /* 0x000000300300720c */ /* 0x040fe20003fc4070 */
[----:B------:R-:W-:Y:S01]  /*1e90*/  IMAD.MOV.U32 R9, RZ, RZ, R8 ;  /* 0x000000ffff097224 */ /* 0x000fe200078e0008 */
[----:B------:R-:W-:Y:S01]  /*1ea0*/  LOP3.LUT R8, RZ, R17, RZ, 0x33, !PT ;  /* 0x00000011ff087212 */ /* 0x000fe200078e33ff */
[----:B------:R-:W-:Y:S01]  /*1eb0*/  @!P0 IMAD.MOV R30, RZ, RZ, -R30 ;  /* 0x000000ffff1e8224 */ /* 0x000fe200078e0a1e */
[C---:B------:R-:W-:Y:S01]  /*1ec0*/  ISETP.GT.U32.AND P0, PT, R3.reuse, R42, PT ;  /* 0x0000002a0300720c */ /* 0x040fe20003f04070 */
[----:B------:R-:W-:Y:S01]  /*1ed0*/  @!P3 IMAD.MOV R9, RZ, RZ, -R9 ;  /* 0x000000ffff09b224 */ /* 0x000fe200078e0a09 */
[C---:B------:R-:W-:Y:S01]  /*1ee0*/  ISETP.GT.U32.AND P3, PT, R3.reuse, R38, PT ;  /* 0x000000260300720c */ /* 0x040fe20003f64070 */
[----:B------:R-:W-:Y:S01]  /*1ef0*/  @!P2 IMAD.MOV R28, RZ, RZ, -R28 ;  /* 0x000000ffff1ca224 */ /* 0x000fe200078e0a1c */
[----:B------:R-:W-:Y:S01]  /*1f00*/  ISETP.GT.U32.AND P2, PT, R3, R40, PT ;  /* 0x000000280300720c */ /* 0x000fe20003f44070 */
[----:B------:R-:W-:-:S02]  /*1f10*/  IMAD.MOV R6, RZ, RZ, -R6 ;  /* 0x000000ffff067224 */ /* 0x000fc400078e0a06 */
[----:B------:R-:W-:Y:S02]  /*1f20*/  IMAD.MOV R21, RZ, RZ, -R21 ;  /* 0x000000ffff157224 */ /* 0x000fe400078e0a15 */
[----:B------:R-:W-:Y:S01]  /*1f30*/  @!P1 IMAD.MOV R34, RZ, RZ, -R34 ;  /* 0x000000ffff229224 */ /* 0x000fe200078e0a22 */
[C---:B------:R-:W-:Y:S01]  /*1f40*/  ISETP.GT.U32.AND P1, PT, R3.reuse, R46, PT ;  /* 0x0000002e0300720c */ /* 0x040fe20003f24070 */
[C---:B------:R-:W-:Y:S01]  /*1f50*/  IMAD R60, R3.reuse, R6, R60 ;  /* 0x00000006033c7224 */ /* 0x040fe200078e023c */
[----:B------:R-:W-:Y:S01]  /*1f60*/  LOP3.LUT R6, R152, 0xc0, RZ, 0xc0, !PT ;  /* 0x000000c098067812 */ /* 0x000fe200078ec0ff */
[----:B------:R-:W-:Y:S01]  /*1f70*/  @!P4 IMAD.MOV R36, RZ, RZ, -R36 ;  /* 0x000000ffff24c224 */ /* 0x000fe200078e0a24 */
[C---:B------:R-:W-:Y:S01]  /*1f80*/  ISETP.GT.U32.AND P4, PT, R3.reuse, R50, PT ;  /* 0x000000320300720c */ /* 0x040fe20003f84070 */
[----:B------:R-:W-:Y:S01]  /*1f90*/  IMAD R54, R3, R21, R54 ;  /* 0x0000001503367224 */ /* 0x000fe200078e0236 */
[----:B------:R-:W-:Y:S01]  /*1fa0*/  SHF.R.U32.HI R21, RZ, 0x2, R6 ;  /* 0x00000002ff157819 */ /* 0x000fe20000011606 */
[----:B------:R-:W-:-:S02]  /*1fb0*/  @!P6 IMAD.IADD R48, R48, 0x1, -R3 ;  /* 0x000000013030e824 */ /* 0x000fc400078e0a03 */
[----:B------:R-:W-:Y:S01]  /*1fc0*/  @!P5 IMAD.MOV R32, RZ, RZ, -R32 ;  /* 0x000000ffff20d224 */ /* 0x000fe200078e0a20 */
[C---:B------:R-:W-:Y:S01]  /*1fd0*/  ISETP.GT.U32.AND P5, PT, R3.reuse, R44, PT ;  /* 0x0000002c0300720c */ /* 0x040fe20003fa4070 */
[--C-:B------:R-:W-:Y:S01]  /*1fe0*/  @!P0 IMAD.IADD R42, R42, 0x1, -R3.reuse ;  /* 0x000000012a2a8824 */ /* 0x100fe200078e0a03 */
[C---:B------:R-:W-:Y:S01]  /*1ff0*/  ISETP.GT.U32.AND P0, PT, R3.reuse, R60, PT ;  /* 0x0000003c0300720c */ /* 0x040fe20003f04070 */
[--C-:B------:R-:W-:Y:S01]  /*2000*/  @!P3 IMAD.IADD R38, R38, 0x1, -R3.reuse ;  /* 0x000000012626b824 */ /* 0x100fe200078e0a03 */
[C---:B------:R-:W-:Y:S01]  /*2010*/  ISETP.GT.U32.AND P6, PT, R3.reuse, R48, PT ;  /* 0x000000300300720c */ /* 0x040fe20003fc4070 */
[----:B------:R-:W-:Y:S01]  /*2020*/  @!P2 IMAD.IADD R40, R40, 0x1, -R3 ;  /* 0x000000012828a824 */ /* 0x000fe200078e0a03 */
[C---:B------:R-:W-:Y:S01]  /*2030*/  ISETP.GT.U32.AND P3, PT, R3.reuse, R52, PT ;  /* 0x000000340300720c */ /* 0x040fe20003f64070 */
[----:B------:R-:W-:Y:S01]  /*2040*/  IMAD.MOV R25, RZ, RZ, -R25 ;  /* 0x000000ffff197224 */ /* 0x000fe200078e0a19 */
[C---:B------:R-:W-:Y:S01]  /*2050*/  ISETP.GT.U32.AND P2, PT, R3.reuse, R54, PT ;  /* 0x000000360300720c */ /* 0x040fe20003f44070 */
[----:B------:R-:W-:Y:S01]  /*2060*/  IMAD.MOV R23, RZ, RZ, -R23 ;  /* 0x000000ffff177224 */ /* 0x000fe200078e0a17 */
[----:B------:R-:W-:Y:S01]  /*2070*/  LOP3.LUT R2, R2, R21, RZ, 0x3c, !PT ;  /* 0x0000001502027212 */ /* 0x000fe200078e3cff */
[----:B------:R-:W-:-:S02]  /*2080*/  IMAD R58, R3, R25, R58 ;  /* 0x00000019033a7224 */ /* 0x000fc400078e023a */
[----:B------:R-:W-:Y:S02]  /*2090*/  IMAD R56, R3, R23, R56 ;  /* 0x0000001703387224 */ /* 0x000fe400078e0238 */
[--C-:B------:R-:W-:Y:S01]  /*20a0*/  @!P1 IMAD.IADD R46, R46, 0x1, -R3.reuse ;  /* 0x000000012e2e9824 */ /* 0x100fe200078e0a03 */
[----:B------:R-:W-:Y:S01]  /*20b0*/  ISETP.GE.AND P1, PT, R35, RZ, PT ;  /* 0x000000ff2300720c */ /* 0x000fe20003f26270 */
[--C-:B------:R-:W-:Y:S01]  /*20c0*/  @!P4 IMAD.IADD R50, R50, 0x1, -R3.reuse ;  /* 0x000000013232c824 */ /* 0x100fe200078e0a03 */
[C---:B------:R-:W-:Y:S01]  /*20d0*/  ISETP.GT.U32.AND P4, PT, R3.reuse, R58, PT ;  /* 0x0000003a0300720c */ /* 0x040fe20003f84070 */
[--C-:B------:R-:W-:Y:S01]  /*20e0*/  @!P5 IMAD.IADD R44, R44, 0x1, -R3.reuse ;  /* 0x000000012c2cd824 */ /* 0x100fe200078e0a03 */
[----:B------:R-:W-:Y:S01]  /*20f0*/  ISETP.GT.U32.AND P5, PT, R3, R56, PT ;  /* 0x000000380300720c */ /* 0x000fe20003fa4070 */
[--C-:B------:R-:W-:Y:S01]  /*2100*/  @!P0 IMAD.IADD R60, R60, 0x1, -R3.reuse ;  /* 0x000000013c3c8824 */ /* 0x100fe200078e0a03 */
[----:B------:R-:W-:Y:S01]  /*2110*/  ISETP.GE.AND P0, PT, R41, RZ, PT ;  /* 0x000000ff2900720c */ /* 0x000fe20003f06270 */
[--C-:B------:R-:W-:Y:S01]  /*2120*/  @!P6 IMAD.IADD R48, R48, 0x1, -R3.reuse ;  /* 0x000000013030e824 */ /* 0x100fe200078e0a03 */
[----:B------:R-:W-:Y:S01]  /*2130*/  ISETP.GE.AND P6, PT, R37, RZ, PT ;  /* 0x000000ff2500720c */ /* 0x000fe20003fc6270 */
[--C-:B------:R-:W-:Y:S01]  /*2140*/  @!P3 IMAD.IADD R52, R52, 0x1, -R3.reuse ;  /* 0x000000013434b824 */ /* 0x100fe200078e0a03 */
[----:B------:R-:W-:Y:S01]  /*2150*/  ISETP.GE.AND P3, PT, R39, RZ, PT ;  /* 0x000000ff2700720c */ /* 0x000fe20003f66270 */
[--C-:B------:R-:W-:Y:S01]  /*2160*/  @!P2 IMAD.IADD R54, R54, 0x1, -R3.reuse ;  /* 0x000000013636a824 */ /* 0x100fe200078e0a03 */
[----:B------:R-:W-:Y:S01]  /*2170*/  ISETP.GE.AND P2, PT, R29, RZ, PT ;  /* 0x000000ff1d00720c */ /* 0x000fe20003f46270 */
[----:B------:R-:W-:Y:S01]  /*2180*/  @!P1 IMAD.MOV R38, RZ, RZ, -R38 ;  /* 0x000000ffff269224 */ /* 0x000fe200078e0a26 */
[C---:B------:R-:W-:Y:S01]  /*2190*/  ISETP.GT.U32.AND P1, PT, R3.reuse, R50, PT ;  /* 0x000000320300720c */ /* 0x040fe20003f24070 */
[--C-:B------:R-:W-:Y:S01]  /*21a0*/  @!P4 IMAD.IADD R58, R58, 0x1, -R3.reuse ;  /* 0x000000013a3ac824 */ /* 0x100fe200078e0a03 */
[----:B------:R-:W-:Y:S01]  /*21b0*/  ISETP.GT.U32.AND P4, PT, R3, R52, PT ;  /* 0x000000340300720c */ /* 0x000fe20003f84070 */
[--C-:B------:R-:W-:Y:S01]  /*21c0*/  @!P5 IMAD.IADD R56, R56, 0x1, -R3.reuse ;  /* 0x000000013838d824 */ /* 0x100fe200078e0a03 */
[----:B------:R-:W-:Y:S01]  /*21d0*/  ISETP.GE.AND P5, PT, R43, RZ, PT ;  /* 0x000000ff2b00720c */ /* 0x000fe20003fa6270 */
[----:B------:R-:W-:Y:S01]  /*21e0*/  @!P0 IMAD.MOV R46, RZ, RZ, -R46 ;  /* 0x000000ffff2e8224 */ /* 0x000fe200078e0a2e */
[C---:B------:R-:W-:Y:S01]  /*21f0*/  ISETP.GT.U32.AND P0, PT, R3.reuse, R58, PT ;  /* 0x0000003a0300720c */ /* 0x040fe20003f04070 */
[----:B------:R-:W-:Y:S01]  /*2200*/  @!P6 IMAD.MOV R40, RZ, RZ, -R40 ;  /* 0x000000ffff28e224 */ /* 0x000fe200078e0a28 */
[C---:B------:R-:W-:Y:S01]  /*2210*/  ISETP.GT.U32.AND P6, PT, R3.reuse, R56, PT ;  /* 0x000000380300720c */ /* 0x040fe20003fc4070 */
[----:B------:R-:W-:Y:S01]  /*2220*/  @!P3 IMAD.MOV R42, RZ, RZ, -R42 ;  /* 0x000000ffff2ab224 */ /* 0x000fe200078e0a2a */
[C---:B------:R-:W-:Y:S01]  /*2230*/  ISETP.GT.U32.AND P3, PT, R3.reuse, R54, PT ;  /* 0x000000360300720c */ /* 0x040fe20003f64070 */
[----:B------:R-:W-:Y:S01]  /*2240*/  @!P2 IMAD.MOV R44, RZ, RZ, -R44 ;  /* 0x000000ffff2ca224 */ /* 0x000fe200078e0a2c */
[----:B------:R-:W-:Y:S01]  /*2250*/  ISETP.GT.U32.AND P2, PT, R3, R60, PT ;  /* 0x0000003c0300720c */ /* 0x000fe20003f44070 */
[--C-:B------:R-:W-:Y:S01]  /*2260*/  @!P1 IMAD.IADD R50, R50, 0x1, -R3.reuse ;  /* 0x0000000132329824 */ /* 0x100fe200078e0a03 */
[----:B------:R-:W-:Y:S01]  /*2270*/  ISETP.GE.AND P1, PT, R45, RZ, PT ;  /* 0x000000ff2d00720c */ /* 0x000fe20003f26270 */
[--C-:B------:R-:W-:Y:S01]  /*2280*/  @!P4 IMAD.IADD R52, R52, 0x1, -R3.reuse ;  /* 0x000000013434c824 */ /* 0x100fe200078e0a03 */
[----:B------:R-:W-:Y:S01]  /*2290*/  ISETP.GE.AND P4, PT, R31, RZ, PT ;  /* 0x000000ff1f00720c */ /* 0x000fe20003f86270 */
[----:B------:R-:W-:Y:S01]  /*22a0*/  @!P5 IMAD.MOV R48, RZ, RZ, -R48 ;  /* 0x000000ffff30d224 */ /* 0x000fe200078e0a30 */
[----:B------:R-:W-:Y:S01]  /*22b0*/  ISETP.GE.AND P5, PT, R27, RZ, PT ;  /* 0x000000ff1b00720c */ /* 0x000fe20003fa6270 */
[--C-:B------:R-:W-:Y:S01]  /*22c0*/  @!P0 IMAD.IADD R58, R58, 0x1, -R3.reuse ;  /* 0x000000013a3a8824 */ /* 0x100fe200078e0a03 */
[----:B------:R-:W-:Y:S01]  /*22d0*/  ISETP.NE.AND P0, PT, R17, RZ, PT ;  /* 0x000000ff1100720c */ /* 0x000fe20003f05270 */
[--C-:B------:R-:W-:Y:S01]  /*22e0*/  @!P6 IMAD.IADD R56, R56, 0x1, -R3.reuse ;  /* 0x000000013838e824 */ /* 0x100fe200078e0a03 */
[----:B------:R-:W-:Y:S01]  /*22f0*/  ISETP.GE.AND P6, PT, R49, RZ, PT ;  /* 0x000000ff3100720c */ /* 0x000fe20003fc6270 */
[--C-:B------:R-:W-:Y:S01]  /*2300*/  @!P3 IMAD.IADD R54, R54, 0x1, -R3.reuse ;  /* 0x000000013636b824 */ /* 0x100fe200078e0a03 */
[----:B------:R-:W-:Y:S01]  /*2310*/  ISETP.GE.AND P3, PT, R33, RZ, PT ;  /* 0x000000ff2100720c */ /* 0x000fe20003f66270 */
[----:B------:R-:W-:Y:S01]  /*2320*/  @!P2 IMAD.IADD R60, R60, 0x1, -R3 ;  /* 0x000000013c3ca824 */ /* 0x000fe200078e0a03 */
[----:B------:R-:W-:Y:S01]  /*2330*/  ISETP.GE.AND P2, PT, R47, RZ, PT ;  /* 0x000000ff2f00720c */ /* 0x000fe20003f46270 */
[----:B------:R-:W-:Y:S01]  /*2340*/  IMAD R7, R7, UR4, RZ ;  /* 0x0000000407077c24 */ /* 0x000fe2000f8e02ff */
[C---:B------:R-:W-:Y:S01]  /*2350*/  SEL R5, R8.reuse, R5, !P0 ;  /* 0x0000000508057207 */ /* 0x040fe20004000000 */
[----:B------:R-:W-:Y:S01]  /*2360*/  @!P1 IMAD.MOV R50, RZ, RZ, -R50 ;  /* 0x000000ffff329224 */ /* 0x000fe200078e0a32 */
[C---:B------:R-:W-:Y:S01]  /*2370*/  SEL R11, R8.reuse, R11, !P0 ;  /* 0x0000000b080b7207 */ /* 0x040fe20004000000 */
[----:B------:R-:W-:Y:S01]  /*2380*/  ULDC UR4, c[0x0][0x240] ;  /* 0x0000900000047ab9 */ /* 0x000fe20000000800 */
[----:B------:R-:W-:Y:S01]  /*2390*/  LEA R158, P1, R7, UR6, 0x1 ;  /* 0x00000006079e7c11 */ /* 0x000fe2000f8208ff */
[----:B------:R-:W-:Y:S01]  /*23a0*/  IMAD R5, R5, UR4, RZ ;  /* 0x0000000405057c24 */ /* 0x000fe2000f8e02ff */
[C---:B------:R-:W-:Y:S01]  /*23b0*/  SEL R10, R8.reuse, R10, !P0 ;  /* 0x0000000a080a7207 */ /* 0x040fe20004000000 */
[----:B------:R-:W-:Y:S01]  /*23c0*/  IMAD R11, R11, UR4, RZ ;  /* 0x000000040b0b7c24 */ /* 0x000fe2000f8e02ff */
[C---:B------:R-:W-:Y:S01]  /*23d0*/  SEL R12, R8.reuse, R12, !P0 ;  /* 0x0000000c080c7207 */ /* 0x040fe20004000000 */
[----:B------:R-:W-:Y:S01]  /*23e0*/  @!P4 IMAD.MOV R52, RZ, RZ, -R52 ;  /* 0x000000ffff34c224 */ /* 0x000fe200078e0a34 */
[C---:B------:R-:W-:Y:S01]  /*23f0*/  SEL R14, R8.reuse, R14, !P0 ;  /* 0x0000000e080e7207 */ /* 0x040fe20004000000 */
[----:B------:R-:W-:Y:S01]  /*2400*/  @!P3 IMAD.MOV R54, RZ, RZ, -R54 ;  /* 0x000000ffff36b224 */ /* 0x000fe200078e0a36 */
[----:B------:R-:W-:Y:S01]  /*2410*/  LEA.HI.X.SX32 R159, R7, UR7, 0x1, P1 ;  /* 0x00000007079f7c11 */ /* 0x000fe200088f0eff */
[----:B------:R-:W-:Y:S01]  /*2420*/  ULDC.64 UR6, c[0x0][0x218] ;  /* 0x0000860000067ab9 */ /* 0x000fe20000000a00 */
[----:B------:R-:W-:Y:S01]  /*2430*/  @!P2 IMAD.MOV R56, RZ, RZ, -R56 ;  /* 0x000000ffff38a224 */ /* 0x000fe200078e0a38 */
[----:B------:R-:W-:Y:S01]  /*2440*/  LEA R7, P4, R5, UR6, 0x1 ;  /* 0x0000000605077c11 */ /* 0x000fe2000f8808ff */
[----:B------:R-:W-:Y:S01]  /*2450*/  @!P6 IMAD.MOV R58, RZ, RZ, -R58 ;  /* 0x000000ffff3ae224 */ /* 0x000fe200078e0a3a */
[----:B------:R-:W-:Y:S01]  /*2460*/  SEL R16, R8, R16, !P0 ;  /* 0x0000001008107207 */ /* 0x000fe20004000000 */
[----:B------:R-:W-:Y:S01]  /*2470*/  IMAD R10, R10, UR4, RZ ;  /* 0x000000040a0a7c24 */ /* 0x000fe2000f8e02ff */
[----:B------:R-:W-:Y:S01]  /*2480*/  LEA R3, P3, R11, UR6, 0x1 ;  /* 0x000000060b037c11 */ /* 0x000fe2000f8608ff */
[----:B------:R-:W-:Y:S01]  /*2490*/  @!P5 IMAD.MOV R60, RZ, RZ, -R60 ;  /* 0x000000ffff3cd224 */ /* 0x000fe200078e0a3c */
[----:B------:R-:W-:Y:S01]  /*24a0*/  SEL R18, R8, R18, !P0 ;  /* 0x0000001208127207 */ /* 0x000fe20004000000 */
[----:B------:R-:W-:Y:S01]  /*24b0*/  IMAD R12, R12, UR4, RZ ;  /* 0x000000040c0c7c24 */ /* 0x000fe2000f8e02ff */
[----:B------:R-:W-:Y:S01]  /*24c0*/  SEL R20, R8, R20, !P0 ;  /* 0x0000001408147207 */ /* 0x000fe20004000000 */
[----:B------:R-:W-:Y:S01]  /*24d0*/  IMAD R14, R14, UR4, RZ ;  /* 0x000000040e0e7c24 */ /* 0x000fe2000f8e02ff */
[C---:B------:R-:W-:Y:S01]  /*24e0*/  SEL R22, R8.reuse, R22, !P0 ;  /* 0x0000001608167207 */ /* 0x040fe20004000000 */
[----:B------:R0:W-:Y:S01]  /*24f0*/  STL [R1+0x78], R7 ;  /* 0x0000780701007387 */ /* 0x0001e20000100800 */
[----:B------:R-:W-:Y:S01]  /*2500*/  SEL R13, R8, R13, !P0 ;  /* 0x0000000d080d7207 */ /* 0x000fe20004000000 */
[----:B------:R-:W-:Y:S01]  /*2510*/  IMAD R16, R16, UR4, RZ ;  /* 0x0000000410107c24 */ /* 0x000fe2000f8e02ff */
[C---:B------:R-:W-:Y:S01]  /*2520*/  SEL R15, R8.reuse, R15, !P0 ;  /* 0x0000000f080f7207 */ /* 0x040fe20004000000 */
[----:B------:R1:W-:Y:S01]  /*2530*/  STL [R1+0x70], R3 ;  /* 0x0000700301007387 */ /* 0x0003e20000100800 */
[----:B------:R-:W-:Y:S01]  /*2540*/  SEL R24, R8, R24, !P0 ;  /* 0x0000001808187207 */ /* 0x000fe20004000000 */
[----:B------:R-:W-:Y:S01]  /*2550*/  IMAD R18, R18, UR4, RZ ;  /* 0x0000000412127c24 */ /* 0x000fe2000f8e02ff */
[----:B------:R-:W-:Y:S01]  /*2560*/  SEL R26, R8, R26, !P0 ;  /* 0x0000001a081a7207 */ /* 0x000fe20004000000 */
[----:B------:R-:W-:Y:S01]  /*2570*/  IMAD R20, R20, UR4, RZ ;  /* 0x0000000414147c24 */ /* 0x000fe2000f8e02ff */
[----:B------:R-:W-:Y:S01]  /*2580*/  SEL R19, R8, R19, !P0 ;  /* 0x0000001308137207 */ /* 0x000fe20004000000 */
[----:B------:R-:W-:Y:S01]  /*2590*/  IMAD R22, R22, UR4, RZ ;  /* 0x0000000416167c24 */ /* 0x000fe2000f8e02ff */
[C---:B------:R-:W-:Y:S01]  /*25a0*/  SEL R9, R8.reuse, R9, !P0 ;  /* 0x0000000908097207 */ /* 0x040fe20004000000 */
[----:B------:R-:W-:Y:S01]  /*25b0*/  IMAD R15, R15, UR4, RZ ;  /* 0x000000040f0f7c24 */ /* 0x000fe2000f8e02ff */
[C---:B------:R-:W-:Y:S01]  /*25c0*/  SEL R28, R8.reuse, R28, !P0 ;  /* 0x0000001c081c7207 */ /* 0x040fe20004000000 */
[----:B------:R-:W-:Y:S01]  /*25d0*/  IMAD R13, R13, UR4, RZ ;  /* 0x000000040d0d7c24 */ /* 0x000fe2000f8e02ff */
[----:B------:R-:W-:Y:S01]  /*25e0*/  SEL R30, R8, R30, !P0 ;  /* 0x0000001e081e7207 */ /* 0x000fe20004000000 */
[----:B------:R-:W-:Y:S01]  /*25f0*/  IMAD R24, R24, UR4, RZ ;  /* 0x0000000418187c24 */ /* 0x000fe2000f8e02ff */
[----:B------:R-:W-:Y:S01]  /*2600*/  SEL R32, R8, R32, !P0 ;  /* 0x0000002008207207 */ /* 0x000fe20004000000 */
[----:B------:R-:W-:Y:S01]  /*2610*/  IMAD R26, R26, UR4, RZ ;  /* 0x000000041a1a7c24 */ /* 0x000fe2000f8e02ff */
[C---:B------:R-:W-:Y:S01]  /*2620*/  SEL R34, R8.reuse, R34, !P0 ;  /* 0x0000002208227207 */ /* 0x040fe20004000000 */
[----:B------:R-:W-:Y:S01]  /*2630*/  IMAD R19, R19, UR4, RZ ;  /* 0x0000000413137c24 */ /* 0x000fe2000f8e02ff */
[----:B------:R-:W-:Y:S01]  /*2640*/  SEL R36, R8, R36, !P0 ;  /* 0x0000002408247207 */ /* 0x000fe20004000000 */
[----:B------:R-:W-:Y:S01]  /*2650*/  IMAD R32, R32, UR4, RZ ;  /* 0x0000000420207c24 */ /* 0x000fe2000f8e02ff */
[C---:B------:R-:W-:Y:S01]  /*2660*/  SEL R38, R8.reuse, R38, !P0 ;  /* 0x0000002608267207 */ /* 0x040fe20004000000 */
[----:B------:R-:W-:Y:S01]  /*2670*/  IMAD R9, R9, UR4, RZ ;  /* 0x0000000409097c24 */ /* 0x000fe2000f8e02ff */
[----:B------:R-:W-:Y:S01]  /*2680*/  SEL R40, R8, R40, !P0 ;  /* 0x0000002808287207 */ /* 0x000fe20004000000 */
        /* <DEDUP_REMOVED lines=19> */
[----:B------:R-:W-:Y:S01]  /*27c0*/  LEA R17, P2, R10, UR6, 0x1 ;  /* 0x000000060a117c11 */ /* 0x000fe2000f8408ff */
[----:B------:R-:W-:Y:S01]  /*27d0*/  IMAD R50, R50, UR4, RZ ;  /* 0x0000000432327c24 */ /* 0x000fe2000f8e02ff */
[----:B------:R-:W-:Y:S01]  /*27e0*/  SEL R8, R8, R60, !P0 ;  /* 0x0000003c08087207 */ /* 0x000fe20004000000 */
[----:B------:R-:W-:Y:S01]  /*27f0*/  IMAD R52, R52, UR4, RZ ;  /* 0x0000000434347c24 */ /* 0x000fe2000f8e02ff */
[----:B0-----:R-:W-:Y:S01]  /*2800*/  LEA R7, P1, R12, UR6, 0x1 ;  /* 0x000000060c077c11 */ /* 0x001fe2000f8208ff */
[----:B------:R0:W-:Y:S01]  /*2810*/  STL [R1+0x68], R17 ;  /* 0x0000681101007387 */ /* 0x0001e20000100800 */
[----:B-1----:R-:W-:Y:S01]  /*2820*/  LEA R3, P0, R14, UR6, 0x1 ;  /* 0x000000060e037c11 */ /* 0x002fe2000f8008ff */
[----:B------:R-:W-:Y:S01]  /*2830*/  IMAD R8, R8, UR4, RZ ;  /* 0x0000000408087c24 */ /* 0x000fe2000f8e02ff */
[----:B------:R-:W-:Y:S01]  /*2840*/  CS2R R60, SRZ ;  /* 0x00000000003c7805 */ /* 0x000fe2000001ff00 */
[----:B------:R1:W-:Y:S01]  /*2850*/  STL [R1+0x60], R7 ;  /* 0x0000600701007387 */ /* 0x0003e20000100800 */
[----:B------:R-:W-:-:S02]  /*2860*/  IMAD R54, R54, UR4, RZ ;  /* 0x0000000436367c24 */ /* 0x000fc4000f8e02ff */
[----:B------:R-:W-:Y:S01]  /*2870*/  IMAD R56, R56, UR4, RZ ;  /* 0x0000000438387c24 */ /* 0x000fe2000f8e02ff */
[----:B------:R2:W-:Y:S01]  /*2880*/  STL [R1+0x58], R3 ;  /* 0x0000580301007387 */ /* 0x0005e20000100800 */
[----:B------:R-:W-:Y:S01]  /*2890*/  IMAD R58, R58, UR4, RZ ;  /* 0x000000043a3a7c24 */ /* 0x000fe2000f8e02ff */
[----:B0-----:R-:W-:Y:S01]  /*28a0*/  LEA R17, P6, R16, UR6, 0x1 ;  /* 0x0000000610117c11 */ /* 0x001fe2000f8c08ff */
[----:B------:R-:W-:Y:S01]  /*28b0*/  UMOV UR4, URZ ;  /* 0x0000003f00047c82 */ /* 0x000fe20008000000 */
[----:B-1----:R-:W-:-:S03]  /*28c0*/  LEA R7, P5, R18, UR6, 0x1 ;  /* 0x0000000612077c11 */ /* 0x002fc6000f8a08ff */
[----:B------:R-:W-:Y:S01]  /*28d0*/  STL [R1+0x50], R17 ;  /* 0x0000501101007387 */ /* 0x000fe20000100800 */
[----:B--2---:R-:W-:-:S03]  /*28e0*/  LEA.HI.X.SX32 R3, R5, UR7, 0x1, P4 ;  /* 0x0000000705037c11 */ /* 0x004fc6000a0f0eff */
[----:B------:R0:W-:Y:S01]  /*28f0*/  STL [R1+0x48], R7 ;  /* 0x0000480701007387 */ /* 0x0001e20000100800 */
[----:B------:R-:W-:-:S03]  /*2900*/  LEA R5, P4, R20, UR6, 0x1 ;  /* 0x0000000614057c11 */ /* 0x000fc6000f8808ff */
[----:B------:R1:W-:Y:S04]  /*2910*/  STL [R1+0x74], R3 ;  /* 0x0000740301007387 */ /* 0x0003e80000100800 */
[----:B------:R2:W-:Y:S01]  /*2920*/  STL [R1+0x40], R5 ;  /* 0x0000400501007387 */ /* 0x0005e20000100800 */
[----:B0-----:R-:W-:Y:S02]  /*2930*/  LEA.HI.X.SX32 R7, R11, UR7, 0x1, P3 ;  /* 0x000000070b077c11 */ /* 0x001fe400098f0eff */
[----:B-1----:R-:W-:-:S03]  /*2940*/  LEA R3, P3, R22, UR6, 0x1 ;  /* 0x0000000616037c11 */ /* 0x002fc6000f8608ff */
[----:B------:R-:W-:Y:S01]  /*2950*/  STL [R1+0x6c], R7 ;  /* 0x00006c0701007387 */ /* 0x000fe20000100800 */
[----:B--2---:R-:W-:-:S03]  /*2960*/  LEA.HI.X.SX32 R5, R10, UR7, 0x1, P2 ;  /* 0x000000070a057c11 */ /* 0x004fc600090f0eff */
[----:B------:R0:W-:Y:S01]  /*2970*/  STL [R1+0x28], R3 ;  /* 0x0000280301007387 */ /* 0x0001e20000100800 */
[C---:B------:R-:W-:Y:S02]  /*2980*/  LEA R251, P2, R13.reuse, UR6, 0x1 ;  /* 0x000000060dfb7c11 */ /* 0x040fe4000f8408ff */
[----:B------:R-:W-:Y:S01]  /*2990*/  LEA.HI.X.SX32 R252, R22, UR7, 0x1, P3 ;  /* 0x0000000716fc7c11 */ /* 0x000fe200098f0eff */
[----:B------:R1:W-:Y:S01]  /*29a0*/  STL [R1+0x64], R5 ;  /* 0x0000640501007387 */ /* 0x0003e20000100800 */
[----:B------:R-:W-:Y:S02]  /*29b0*/  LEA.HI.X.SX32 R250, R13, UR7, 0x1, P2 ;  /* 0x000000070dfa7c11 */ /* 0x000fe400090f0eff */
[----:B------:R-:W-:Y:S02]  /*29c0*/  LEA R219, P3, R28, UR6, 0x1 ;  /* 0x000000061cdb7c11 */ /* 0x000fe4000f8608ff */
[----:B------:R-:W-:Y:S02]  /*29d0*/  LEA R215, P2, R30, UR6, 0x1 ;  /* 0x000000061ed77c11 */ /* 0x000fe4000f8408ff */
[----:B0-----:R-:W-:-:S02]  /*29e0*/  LEA.HI.X.SX32 R3, R12, UR7, 0x1, P1 ;  /* 0x000000070c037c11 */ /* 0x001fc400088f0eff */
[C---:B------:R-:W-:Y:S02]  /*29f0*/  LEA R249, P1, R15.reuse, UR6, 0x1 ;  /* 0x000000060ff97c11 */ /* 0x040fe4000f8208ff */
[----:B-1----:R-:W-:Y:S01]  /*2a00*/  LEA.HI.X.SX32 R5, R14, UR7, 0x1, P0 ;  /* 0x000000070e057c11 */ /* 0x002fe200080f0eff */
[----:B------:R0:W-:Y:S01]  /*2a10*/  STL [R1+0x5c], R3 ;  /* 0x00005c0301007387 */ /* 0x0001e20000100800 */
[----:B------:R-:W-:Y:S02]  /*2a20*/  LEA.HI.X.SX32 R248, R15, UR7, 0x1, P1 ;  /* 0x000000070ff87c11 */ /* 0x000fe400088f0eff */
[----:B------:R-:W-:Y:S01]  /*2a30*/  LEA R211, P1, R32, UR6, 0x1 ;  /* 0x0000000620d37c11 */ /* 0x000fe2000f8208ff */
[----:B------:R1:W-:Y:S01]  /*2a40*/  STL [R1+0x54], R5 ;  /* 0x0000540501007387 */ /* 0x0003e20000100800 */
[----:B------:R-:W-:Y:S02]  /*2a50*/  LEA R247, P0, R24, UR6, 0x1 ;  /* 0x0000000618f77c11 */ /* 0x000fe4000f8008ff */
[----:B------:R-:W-:-:S02]  /*2a60*/  LEA.HI.X.SX32 R209, R32, UR7, 0x1, P1 ;  /* 0x0000000720d17c11 */ /* 0x000fc400088f0eff */
[----:B------:R-:W-:Y:S02]  /*2a70*/  CS2R R32, SRZ ;  /* 0x0000000000207805 */ /* 0x000fe4000001ff00 */
[----:B------:R-:W-:Y:S02]  /*2a80*/  LEA R181, P1, R46, UR6, 0x1 ;  /* 0x000000062eb57c11 */ /* 0x000fe4000f8208ff */
[----:B0-----:R-:W-:Y:S02]  /*2a90*/  LEA.HI.X.SX32 R3, R16, UR7, 0x1, P6 ;  /* 0x0000000710037c11 */ /* 0x001fe4000b0f0eff */
[----:B------:R-:W-:Y:S02]  /*2aa0*/  LEA.HI.X.SX32 R179, R46, UR7, 0x1, P1 ;  /* 0x000000072eb37c11 */ /* 0x000fe400088f0eff */
[----:B------:R-:W-:Y:S02]  /*2ab0*/  CS2R R46, SRZ ;  /* 0x00000000002e7805 */ /* 0x000fe4000001ff00 */
[----:B------:R-:W-:Y:S01]  /*2ac0*/  LEA R163, P1, R8, UR6, 0x1 ;  /* 0x0000000608a37c11 */ /* 0x000fe2000f8208ff */
[----:B------:R0:W-:Y:S01]  /*2ad0*/  STL [R1+0x4c], R3 ;  /* 0x00004c0301007387 */ /* 0x0001e20000100800 */
[----:B-1----:R-:W-:-:S02]  /*2ae0*/  LEA.HI.X.SX32 R5, R18, UR7, 0x1, P5 ;  /* 0x0000000712057c11 */ /* 0x002fc4000a8f0eff */
[----:B------:R-:W-:Y:S02]  /*2af0*/  LEA.HI.X.SX32 R162, R8, UR7, 0x1, P1 ;  /* 0x0000000708a27c11 */ /* 0x000fe400088f0eff */
[----:B------:R-:W1:Y:S01]  /*2b00*/  LDC R8, c[0x0][0x23c] ;  /* 0x00008f00ff087b82 */ /* 0x000e620000000800 */
[----:B------:R2:W-:Y:S01]  /*2b10*/  STL [R1+0x44], R5 ;  /* 0x0000440501007387 */ /* 0x0005e20000100800 */
[----:B------:R-:W-:Y:S02]  /*2b20*/  LEA R245, P6, R26, UR6, 0x1 ;  /* 0x000000061af57c11 */ /* 0x000fe4000f8c08ff */
[----:B------:R-:W-:Y:S02]  /*2b30*/  LEA R243, P5, R19, UR6, 0x1 ;  /* 0x0000000613f37c11 */ /* 0x000fe4000f8a08ff */
[----:B0-----:R-:W-:Y:S02]  /*2b40*/  LEA.HI.X.SX32 R3, R20, UR7, 0x1, P4 ;  /* 0x0000000714037c11 */ /* 0x001fe4000a0f0eff */
[----:B------:R-:W-:-:S02]  /*2b50*/  LEA R223, P4, R9, UR6, 0x1 ;  /* 0x0000000609df7c11 */ /* 0x000fc4000f8808ff */
[----:B------:R-:W-:Y:S01]  /*2b60*/  LEA.HI.X.SX32 R246, R24, UR7, 0x1, P0 ;  /* 0x0000000718f67c11 */ /* 0x000fe200080f0eff */
[----:B------:R1:W-:Y:S01]  /*2b70*/  STL [R1+0x2c], R3 ;  /* 0x00002c0301007387 */ /* 0x0003e20000100800 */
[----:B--2---:R-:W-:Y:S02]  /*2b80*/  LOP3.LUT R5, R152, 0x3f, RZ, 0xc0, !PT ;  /* 0x0000003f98057812 */ /* 0x004fe400078ec0ff */
[----:B------:R-:W-:Y:S02]  /*2b90*/  CS2R R24, SRZ ;  /* 0x0000000000187805 */ /* 0x000fe4000001ff00 */
[----:B------:R-:W-:Y:S02]  /*2ba0*/  LEA.HI.X.SX32 R244, R26, UR7, 0x1, P6 ;  /* 0x000000071af47c11 */ /* 0x000fe4000b0f0eff */
[----:B------:R-:W-:Y:S02]  /*2bb0*/  CS2R R26, SRZ ;  /* 0x00000000001a7805 */ /* 0x000fe4000001ff00 */
[----:B------:R-:W-:Y:S01]  /*2bc0*/  LEA.HI.X.SX32 R242, R19, UR7, 0x1, P5 ;  /* 0x0000000713f27c11 */ /* 0x000fe2000a8f0eff */
[----:B------:R-:W-:Y:S01]  /*2bd0*/  IMAD R6, R6, 0x40, R5 ;  /* 0x0000004006067824 */ /* 0x000fe200078e0205 */
[----:B------:R-:W-:-:S02]  /*2be0*/  LEA.HI.X.SX32 R221, R9, UR7, 0x1, P4 ;  /* 0x0000000709dd7c11 */ /* 0x000fc4000a0f0eff */
[----:B------:R-:W-:Y:S01]  /*2bf0*/  LEA.HI.X.SX32 R217, R28, UR7, 0x1, P3 ;  /* 0x000000071cd97c11 */ /* 0x000fe200098f0eff */
[----:B------:R-:W-:Y:S01]  /*2c00*/  IMAD.SHL.U32 R6, R6, 0x2, RZ ;  /* 0x0000000206067824 */ /* 0x000fe200078e00ff */
[----:B------:R-:W-:Y:S02]  /*2c10*/  LEA.HI.X.SX32 R213, R30, UR7, 0x1, P2 ;  /* 0x000000071ed57c11 */ /* 0x000fe400090f0eff */
[----:B------:R-:W-:Y:S02]  /*2c20*/  CS2R R28, SRZ ;  /* 0x00000000001c7805 */ /* 0x000fe4000001ff00 */
[----:B------:R-:W-:Y:S01]  /*2c30*/  LEA R207, P0, R34, UR6, 0x1 ;  /* 0x0000000622cf7c11 */ /* 0x000fe2000f8008ff */
[----:B-1----:R-:W-:Y:S01]  /*2c40*/  IMAD R3, R5, R8, RZ ;  /* 0x0000000805037224 */ /* 0x002fe200078e02ff */
[----:B------:R-:W-:Y:S02]  /*2c50*/  LEA R203, P6, R36, UR6, 0x1 ;  /* 0x0000000624cb7c11 */ /* 0x000fe4000f8c08ff */
[----:B------:R-:W-:-:S02]  /*2c60*/  CS2R R30, SRZ ;  /* 0x00000000001e7805 */ /* 0x000fc4000001ff00 */
[----:B------:R-:W-:Y:S01]  /*2c70*/  LEA R199, P5, R38, UR6, 0x1 ;  /* 0x0000000626c77c11 */ /* 0x000fe2000f8a08ff */
[----:B------:R-:W-:Y:S01]  /*2c80*/  IMAD.U32 R3, RZ, RZ, UR8 ;  /* 0x00000008ff037e24 */ /* 0x000fe2000f8e00ff */
[----:B------:R-:W-:Y:S02]  /*2c90*/  LEA R195, P4, R40, UR6, 0x1 ;  /* 0x0000000628c37c11 */ /* 0x000fe4000f8808ff */
[----:B------:R-:W-:Y:S02]  /*2ca0*/  LEA R191, P3, R42, UR6, 0x1 ;  /* 0x000000062abf7c11 */ /* 0x000fe4000f8608ff */
[----:B------:R-:W-:Y:S02]  /*2cb0*/  LEA R185, P2, R44, UR6, 0x1 ;  /* 0x000000062cb97c11 */ /* 0x000fe4000f8408ff */
[----:B------:R-:W-:Y:S02]  /*2cc0*/  LEA.HI.X.SX32 R205, R34, UR7, 0x1, P0 ;  /* 0x0000000722cd7c11 */ /* 0x000fe400080f0eff */
[----:B------:R-:W-:-:S02]  /*2cd0*/  CS2R R34, SRZ ;  /* 0x0000000000227805 */ /* 0x000fc4000001ff00 */
[----:B------:R-:W-:Y:S02]  /*2ce0*/  LEA.HI.X.SX32 R201, R36, UR7, 0x1, P6 ;  /* 0x0000000724c97c11 */ /* 0x000fe4000b0f0eff */
[----:B------:R-:W-:Y:S02]  /*2cf0*/  CS2R R36, SRZ ;  /* 0x0000000000247805 */ /* 0x000fe4000001ff00 */
[----:B------:R-:W-:Y:S02]  /*2d00*/  LEA.HI.X.SX32 R197, R38, UR7, 0x1, P5 ;  /* 0x0000000726c57c11 */ /* 0x000fe4000a8f0eff */
[----:B------:R-:W-:Y:S02]  /*2d10*/  CS2R R38, SRZ ;  /* 0x0000000000267805 */ /* 0x000fe4000001ff00 */
[----:B------:R-:W-:Y:S02]  /*2d20*/  LEA.HI.X.SX32 R193, R40, UR7, 0x1, P4 ;  /* 0x0000000728c17c11 */ /* 0x000fe4000a0f0eff */
[----:B------:R-:W-:-:S02]  /*2d30*/  CS2R R40, SRZ ;  /* 0x0000000000287805 */ /* 0x000fc4000001ff00 */
[----:B------:R-:W-:Y:S02]  /*2d40*/  LEA.HI.X.SX32 R189, R42, UR7, 0x1, P3 ;  /* 0x000000072abd7c11 */ /* 0x000fe400098f0eff */
[----:B------:R-:W-:Y:S02]  /*2d50*/  CS2R R42, SRZ ;  /* 0x00000000002a7805 */ /* 0x000fe4000001ff00 */
[----:B------:R-:W-:Y:S02]  /*2d60*/  LEA.HI.X.SX32 R183, R44, UR7, 0x1, P2 ;  /* 0x000000072cb77c11 */ /* 0x000fe400090f0eff */
[----:B------:R-:W-:Y:S02]  /*2d70*/  CS2R R44, SRZ ;  /* 0x00000000002c7805 */ /* 0x000fe4000001ff00 */
[----:B------:R-:W-:Y:S02]  /*2d80*/  LEA R177, P0, R48, UR6, 0x1 ;  /* 0x0000000630b17c11 */ /* 0x000fe4000f8008ff */
[----:B------:R-:W-:-:S02]  /*2d90*/  LEA R172, P6, R50, UR6, 0x1 ;  /* 0x0000000632ac7c11 */ /* 0x000fc4000f8c08ff */
[----:B------:R-:W-:Y:S02]  /*2da0*/  LEA R170, P5, R52, UR6, 0x1 ;  /* 0x0000000634aa7c11 */ /* 0x000fe4000f8a08ff */
[----:B------:R-:W-:Y:S02]  /*2db0*/  LEA R168, P4, R54, UR6, 0x1 ;  /* 0x0000000636a87c11 */ /* 0x000fe4000f8808ff */
[----:B------:R-:W-:Y:S02]  /*2dc0*/  LEA R166, P3, R56, UR6, 0x1 ;  /* 0x0000000638a67c11 */ /* 0x000fe4000f8608ff */
[----:B------:R-:W-:Y:S01]  /*2dd0*/  LEA R164, P2, R58, UR6, 0x1 ;  /* 0x000000063aa47c11 */ /* 0x000fe2000f8408ff */
[----:B------:R-:W-:Y:S01]  /*2de0*/  UIADD3 UR6, UP0, UR10, 0x2, URZ ;  /* 0x000000020a067890 */ /* 0x000fe2000ff1e03f */
        /* <DEDUP_REMOVED lines=10> */
[----:B------:R-:W-:Y:S01]  /*2e90*/  LEA.HI.X.SX32 R165, R58, UR7, 0x1, P2 ;  /* 0x000000073aa57c11 */ /* 0x000fe200090f0eff */
[----:B------:R-:W-:Y:S01]  /*2ea0*/  UIADD3.X UR7, UR4, 0x40000040, URZ, UP0, !UPT ;  /* 0x4000004004077890 */ /* 0x000fe200087fe43f */
[C---:B------:R-:W-:Y:S02]  /*2eb0*/  LOP3.LUT R8, R6.reuse, 0x10, RZ, 0x3c, !PT ;  /* 0x0000001006087812 */ /* 0x040fe400078e3cff */
[----:B------:R-:W-:Y:S02]  /*2ec0*/  CS2R R58, SRZ ;  /* 0x00000000003a7805 */ /* 0x000fe4000001ff00 */
[C---:B------:R-:W-:Y:S01]  /*2ed0*/  LOP3.LUT R7, R6.reuse, 0x20, RZ, 0x3c, !PT ;  /* 0x0000002006077812 */ /* 0x040fe200078e3cff */
[----:B------:R-:W-:Y:S01]  /*2ee0*/  UIADD3.64 UR22, UR6, 0x2, URZ ;  /* 0x0000000206167897 */ /* 0x000fe2000fffe03f */
[C---:B------:R-:W-:Y:S01]  /*2ef0*/  LOP3.LUT R9, R6.reuse, 0x30, RZ, 0x3c, !PT ;  /* 0x0000003006097812 */ /* 0x040fe200078e3cff */
[----:B------:R-:W-:Y:S01]  /*2f00*/  UIADD3.64 UR18, UR6, 0x4, URZ ;  /* 0x0000000406127897 */ /* 0x000fe2000fffe03f */
[----:B------:R-:W-:-:S02]  /*2f10*/  LOP3.LUT R8, R6, 0x40, RZ, 0x3c, !PT ;  /* 0x0000004006087812 */ /* 0x000fc400078e3cff */
[C---:B------:R-:W-:Y:S02]  /*2f20*/  LOP3.LUT R7, R6.reuse, 0x50, RZ, 0x3c, !PT ;  /* 0x0000005006077812 */ /* 0x040fe400078e3cff */
[C---:B------:R-:W-:Y:S02]  /*2f30*/  LOP3.LUT R9, R6.reuse, 0x60, RZ, 0x3c, !PT ;  /* 0x0000006006097812 */ /* 0x040fe400078e3cff */
[----:B------:R-:W-:Y:S02]  /*2f40*/  LOP3.LUT R8, R6, 0x70, RZ, 0x3c, !PT ;  /* 0x0000007006087812 */ /* 0x000fe400078e3cff */
[----:B------:R-:W-:-:S07]  /*2f50*/  LOP3.LUT R7, R2, 0x40, RZ, 0x3c, !PT ;  /* 0x0000004002077812 */ /* 0x000fce00078e3cff */
.L_x_1:
[----:B------:R-:W0:Y:S01]  /*2f60*/  LDC R12, c[0x0][0x238] ;  /* 0x00008e00ff0c7b82 */ /* 0x000e220000000800 */
[C---:B------:R-:W-:Y:S01]  /*2f70*/  ISETP.GT.AND P2, PT, R3.reuse, 0x4, PT ;  /* 0x000000040300780c */ /* 0x040fe20003f44270 */
[----:B------:R-:W-:Y:S01]  /*2f80*/  STL [R1+0x88], R2 ;  /* 0x0000880201007387 */ /* 0x000fe20000100800 */
[C---:B------:R-:W-:Y:S02]  /*2f90*/  ISETP.GT.AND P3, PT, R3.reuse, 0x5, PT ;  /* 0x000000050300780c */ /* 0x040fe40003f64270 */
[----:B------:R-:W-:Y:S01]  /*2fa0*/  PRMT R154, RZ, 0x7610, R154 ;  /* 0x00007610ff9a7816 */ /* 0x000fe2000000009a */
[----:B------:R-:W-:Y:S01]  /*2fb0*/  STL [R1+0x84], R4 ;  /* 0x0000840401007387 */ /* 0x000fe20000100800 */
[C---:B------:R-:W-:Y:S01]  /*2fc0*/  ISETP.GT.AND P0, PT, R3.reuse, 0x2, PT ;  /* 0x000000020300780c */ /* 0x040fe20003f04270 */
[----:B------:R-:W1:Y:S01]  /*2fd0*/  LDC R14, c[0x0][0x238] ;  /* 0x00008e00ff0e7b82 */ /* 0x000e620000000800 */
[----:B------:R-:W-:Y:S01]  /*2fe0*/  PRMT R153, RZ, 0x7610, R153 ;  /* 0x00007610ff997816 */ /* 0x000fe20000000099 */
[----:B-----5:R-:W-:Y:S01]  /*2ff0*/  STL [R1+0x80], R0 ;  /* 0x0000800001007387 */ /* 0x020fe20000100800 */
[----:B------:R-:W-:-:S02]  /*3000*/  ISETP.GT.AND P1, PT, R3, 0x3, PT ;  /* 0x000000030300780c */ /* 0x000fc40003f24270 */
[----:B------:R-:W-:Y:S02]  /*3010*/  PRMT R204, RZ, 0x7610, R204 ;  /* 0x00007610ffcc7816 */ /* 0x000fe400000000cc */
[----:B------:R-:W-:Y:S01]  /*3020*/  PRMT R220, RZ, 0x7610, R220 ;  /* 0x00007610ffdc7816 */ /* 0x000fe200000000dc */
[----:B------:R-:W2:Y:S08]  /*3030*/  LDC R8, c[0x0][0x238] ;  /* 0x00008e00ff087b82 */ /* 0x000eb00000000800 */
[----:B------:R-:W3:Y:S01]  /*3040*/  LDC R10, c[0x0][0x238] ;  /* 0x00008e00ff0a7b82 */ /* 0x000ee20000000800 */
[----:B0-----:R-:W-:-:S04]  /*3050*/  IMAD.SHL.U32 R12, R12, 0x4, RZ ;  /* 0x000000040c0c7824 */ /* 0x001fc800078e00ff */
[----:B------:R-:W-:-:S03]  /*3060*/  IMAD.WIDE R12, R12, 0x2, R158 ;  /* 0x000000020c0c7825 */ /* 0x000fc600078e029e */
[----:B------:R-:W0:Y:S01]  /*3070*/  LDC R156, c[0x0][0x238] ;  /* 0x00008e00ff9c7b82 */ /* 0x000e220000000800 */
[----:B-1----:R-:W-:Y:S01]  /*3080*/  IMAD R14, R14, 0x5, RZ ;  /* 0x000000050e0e7824 */ /* 0x002fe200078e02ff */
[----:B------:R-:W4:Y:S03]  /*3090*/  @P2 LDG.E.U16 R154, desc[UR14][R12.64] ;  /* 0x0000000e0c9a2981 */ /* 0x000f26000c1e1500 */
[----:B------:R-:W-:-:S03]  /*30a0*/  IMAD.WIDE R14, R14, 0x2, R158 ;  /* 0x000000020e0e7825 */ /* 0x000fc600078e029e */
[----:B------:R-:W1:Y:S01]  /*30b0*/  LDC R155, c[0x0][0x238] ;  /* 0x00008e00ff9b7b82 */ /* 0x000e620000000800 */
[----:B--2---:R-:W-:Y:S01]  /*30c0*/  IMAD.SHL.U32 R8, R8, 0x2, RZ ;  /* 0x0000000208087824 */ /* 0x004fe200078e00ff */
[----:B------:R-:W2:Y:S01]  /*30d0*/  @P3 LDG.E.U16 R153, desc[UR14][R14.64] ;  /* 0x0000000e0e993981 */ /* 0x000ea2000c1e1500 */
[C---:B------:R-:W-:Y:S02]  /*30e0*/  ISETP.GT.AND P2, PT, R3.reuse, 0x6, PT ;  /* 0x000000060300780c */ /* 0x040fe40003f44270 */
[----:B------:R-:W-:Y:S01]  /*30f0*/  ISETP.GT.AND P3, PT, R3, 0x7, PT ;  /* 0x000000070300780c */ /* 0x000fe20003f64270 */
[----:B------:R-:W-:-:S04]  /*3100*/  IMAD.WIDE R8, R8, 0x2, R158 ;  /* 0x0000000208087825 */ /* 0x000fc800078e029e */
[----:B---3--:R-:W-:Y:S01]  /*3110*/  IMAD R10, R10, 0x3, RZ ;  /* 0x000000030a0a7824 */ /* 0x008fe200078e02ff */
[----:B------:R3:W4:Y:S03]  /*3120*/  @P0 LDG.E.U16 R204, desc[UR14][R8.64] ;  /* 0x0000000e08cc0981 */ /* 0x000726000c1e1500 */
[----:B------:R-:W-:Y:S01]  /*3130*/  IMAD.WIDE R10, R10, 0x2, R158 ;  /* 0x000000020a0a7825 */ /* 0x000fe200078e029e */
[----:B------:R-:W-:-:S03]  /*3140*/  PRMT R152, RZ, 0x7610, R152 ;  /* 0x00007610ff987816 */ /* 0x000fc60000000098 */
[----:B0-----:R-:W-:Y:S01]  /*3150*/  IMAD R156, R156, 0x6, RZ ;  /* 0x000000069c9c7824 */ /* 0x001fe200078e02ff */
[----:B------:R0:W4:Y:S01]  /*3160*/  @P1 LDG.E.U16 R220, desc[UR14][R10.64] ;  /* 0x0000000e0adc1981 */ /* 0x000122000c1e1500 */
[----:B------:R-:W-:Y:S01]  /*3170*/  PRMT R23, RZ, 0x7610, R23 ;  /* 0x00007610ff177816 */ /* 0x000fe20000000017 */
[----:B-1----:R-:W-:Y:S02]  /*3180*/  IMAD R155, R155, 0x7, RZ ;  /* 0x000000079b9b7824 */ /* 0x002fe400078e02ff */
[----:B---3--:R-:W-:-:S04]  /*3190*/  IMAD.WIDE R8, R156, 0x2, R158 ;  /* 0x000000029c087825 */ /* 0x008fc800078e029e */
[----:B0-----:R-:W-:Y:S01]  /*31a0*/  IMAD.WIDE R10, R155, 0x2, R158 ;  /* 0x000000029b0a7825 */ /* 0x001fe200078e029e */
[----:B------:R-:W3:Y:S04]  /*31b0*/  @P2 LDG.E.U16 R152, desc[UR14][R8.64] ;  /* 0x0000000e08982981 */ /* 0x000ee8000c1e1500 */
[----:B------:R-:W3:Y:S01]  /*31c0*/  @P3 LDG.E.U16 R23, desc[UR14][R10.64] ;  /* 0x0000000e0a173981 */ /* 0x000ee2000c1e1500 */
[C---:B------:R-:W-:Y:S02]  /*31d0*/  ISETP.GT.AND P1, PT, R3.reuse, 0xa, PT ;  /* 0x0000000a0300780c */ /* 0x040fe40003f24270 */
[----:B------:R-:W-:Y:S02]  /*31e0*/  PRMT R206, RZ, 0x7610, R206 ;  /* 0x00007610ffce7816 */ /* 0x000fe400000000ce */
[----:B------:R-:W-:-:S02]  /*31f0*/  ISETP.GT.AND P4, PT, R3, 0x8, PT ;  /* 0x000000080300780c */ /* 0x000fc40003f84270 */
[----:B------:R-:W-:Y:S02]  /*3200*/  PRMT R176, RZ, 0x7610, R176 ;  /* 0x00007610ffb07816 */ /* 0x000fe400000000b0 */
[----:B------:R-:W-:Y:S01]  /*3210*/  PRMT R20, RZ, 0x7610, R20 ;  /* 0x00007610ff147816 */ /* 0x000fe20000000014 */
[----:B--2---:R0:W-:Y:S04]  /*3220*/  STL [R1+0x38], R153 ;  /* 0x0000389901007387 */ /* 0x0041e80000100800 */
[----:B----4-:R1:W-:Y:S01]  /*3230*/  STL [R1+0x3c], R154 ;  /* 0x00003c9a01007387 */ /* 0x0103e20000100800 */
[----:B0-----:R-:W0:Y:S08]  /*3240*/  LDC R153, c[0x0][0x238] ;  /* 0x00008e00ff997b82 */ /* 0x001e300000000800 */
[----:B-1----:R-:W1:Y:S01]  /*3250*/  LDC R154, c[0x0][0x238] ;  /* 0x00008e00ff9a7b82 */ /* 0x002e620000000800 */
[----:B---3--:R2:W-:Y:S04]  /*3260*/  STL [R1+0x34], R152 ;  /* 0x0000349801007387 */ /* 0x0085e80000100800 */
[----:B------:R3:W-:Y:S03]  /*3270*/  STL [R1+0x30], R23 ;  /* 0x0000301701007387 */ /* 0x0007e60000100800 */
[----:B--2---:R-:W2:Y:S08]  /*3280*/  LDC R152, c[0x0][0x238] ;  /* 0x00008e00ff987b82 */ /* 0x004eb00000000800 */
[----:B---3--:R-:W3:Y:S02]  /*3290*/  LDC R23, c[0x0][0x238] ;  /* 0x00008e00ff177b82 */ /* 0x008ee40000000800 */
[----:B---3--:R-:W-:-:S04]  /*32a0*/  IMAD R23, R23, 0xb, RZ ;  /* 0x0000000b17177824 */ /* 0x008fc800078e02ff */
[----:B------:R-:W-:Y:S02]  /*32b0*/  IMAD.WIDE R10, R23, 0x2, R158 ;  /* 0x00000002170a7825 */ /* 0x000fe400078e029e */
[----:B------:R-:W3:Y:S02]  /*32c0*/  LDC R23, c[0x0][0x238] ;  /* 0x00008e00ff177b82 */ /* 0x000ee40000000800 */
[----:B--2---:R-:W-:-:S04]  /*32d0*/  IMAD R152, R152, 0xa, RZ ;  /* 0x0000000a98987824 */ /* 0x004fc800078e02ff */
[--C-:B------:R-:W-:Y:S02]  /*32e0*/  IMAD.WIDE R8, R152, 0x2, R158.reuse ;  /* 0x0000000298087825 */ /* 0x100fe400078e029e */
[----:B------:R-:W2:Y:S02]  /*32f0*/  LDC R152, c[0x0][0x238] ;  /* 0x00008e00ff987b82 */ /* 0x000ea40000000800 */
[----:B-1----:R-:W-:Y:S01]  /*3300*/  IMAD.SHL.U32 R154, R154, 0x8, RZ ;  /* 0x000000089a9a7824 */ /* 0x002fe200078e00ff */
[----:B------:R-:W4:Y:S01]  /*3310*/  @P1 LDG.E.U16 R206, desc[UR14][R8.64] ;  /* 0x0000000e08ce1981 */ /* 0x000f22000c1e1500 */
[----:B------:R-:W-:Y:S02]  /*3320*/  ISETP.GT.AND P1, PT, R3, 0xe, PT ;  /* 0x0000000e0300780c */ /* 0x000fe40003f24270 */
[----:B------:R-:W-:-:S05]  /*3330*/  IMAD.WIDE R12, R154, 0x2, R158 ;  /* 0x000000029a0c7825 */ /* 0x000fca00078e029e */
[----:B------:R1:W4:Y:S01]  /*3340*/  @P4 LDG.E.U16 R176, desc[UR14][R12.64] ;  /* 0x0000000e0cb04981 */ /* 0x000322000c1e1500 */
[----:B---3--:R-:W-:-:S04]  /*3350*/  IMAD R23, R23, 0xe, RZ ;  /* 0x0000000e17177824 */ /* 0x008fc800078e02ff */
[----:B-1----:R-:W-:-:S05]  /*3360*/  IMAD.WIDE R12, R23, 0x2, R158 ;  /* 0x00000002170c7825 */ /* 0x002fca00078e029e */
[----:B------:R-:W3:Y:S01]  /*3370*/  @P1 LDG.E.U16 R20, desc[UR14][R12.64] ;  /* 0x0000000e0c141981 */ /* 0x000ee2000c1e1500 */
[----:B0-----:R-:W-:-:S04]  /*3380*/  IMAD R153, R153, 0x9, RZ ;  /* 0x0000000999997824 */ /* 0x001fc800078e02ff */
[----:B------:R-:W-:Y:S02]  /*3390*/  IMAD.WIDE R14, R153, 0x2, R158 ;  /* 0x00000002990e7825 */ /* 0x000fe400078e029e */
[----:B------:R-:W0:Y:S01]  /*33a0*/  LDC R153, c[0x0][0x238] ;  /* 0x00008e00ff997b82 */ /* 0x000e220000000800 */
[C---:B------:R-:W-:Y:S02]  /*33b0*/  ISETP.GT.AND P0, PT, R3.reuse, 0xb, PT ;  /* 0x0000000b0300780c */ /* 0x040fe40003f04270 */
[C---:B------:R-:W-:Y:S02]  /*33c0*/  ISETP.GT.AND P2, PT, R3.reuse, 0xc, PT ;  /* 0x0000000c0300780c */ /* 0x040fe40003f44270 */
[C---:B------:R-:W-:Y:S02]  /*33d0*/  ISETP.GT.AND P3, PT, R3.reuse, 0xd, PT ;  /* 0x0000000d0300780c */ /* 0x040fe40003f64270 */
[----:B------:R-:W-:Y:S01]  /*33e0*/  PRMT R222, RZ, 0x7610, R222 ;  /* 0x00007610ffde7816 */ /* 0x000fe200000000de */
[----:B--2---:R-:W-:Y:S01]  /*33f0*/  IMAD R152, R152, 0xd, RZ ;  /* 0x0000000d98987824 */ /* 0x004fe200078e02ff */
[----:B------:R-:W-:-:S02]  /*3400*/  ISETP.GT.AND P4, PT, R3, 0xf, PT ;  /* 0x0000000f0300780c */ /* 0x000fc40003f84270 */
[----:B------:R-:W-:Y:S02]  /*3410*/  PRMT R22, RZ, 0x7610, R22 ;  /* 0x00007610ff167816 */ /* 0x000fe40000000016 */
[----:B------:R-:W-:Y:S01]  /*3420*/  PRMT R21, RZ, 0x7610, R21 ;  /* 0x00007610ff157816 */ /* 0x000fe20000000015 */
[----:B------:R1:W2:Y:S01]  /*3430*/  @P0 LDG.E.U16 R222, desc[UR14][R10.64] ;  /* 0x0000000e0ade0981 */ /* 0x0002a2000c1e1500 */
[----:B------:R-:W-:Y:S01]  /*3440*/  PRMT R19, RZ, 0x7610, R19 ;  /* 0x00007610ff137816 */ /* 0x000fe20000000013 */
[----:B0-----:R-:W-:Y:S02]  /*3450*/  IMAD R153, R153, 0xc, RZ ;  /* 0x0000000c99997824 */ /* 0x001fe400078e02ff */
[----:B-1----:R-:W-:-:S04]  /*3460*/  IMAD.WIDE R10, R152, 0x2, R158 ;  /* 0x00000002980a7825 */ /* 0x002fc800078e029e */
[----:B------:R-:W-:Y:S01]  /*3470*/  IMAD.WIDE R8, R153, 0x2, R158 ;  /* 0x0000000299087825 */ /* 0x000fe200078e029e */
[----:B------:R-:W4:Y:S04]  /*3480*/  @P3 LDG.E.U16 R21, desc[UR14][R10.64] ;  /* 0x0000000e0a153981 */ /* 0x000f28000c1e1500 */
[----:B------:R0:W2:Y:S04]  /*3490*/  @P2 LDG.E.U16 R22, desc[UR14][R8.64] ;  /* 0x0000000e08162981 */ /* 0x0000a8000c1e1500 */
[----:B---3--:R1:W-:Y:S02]  /*34a0*/  STL [R1+0x1c], R20 ;  /* 0x00001c1401007387 */ /* 0x0083e40000100800 */
[----:B-1----:R-:W1:Y:S02]  /*34b0*/  LDC R20, c[0x0][0x238] ;  /* 0x00008e00ff147b82 */ /* 0x002e640000000800 */
[----:B-1----:R-:W-:-:S04]  /*34c0*/  IMAD R20, R20, 0xf, RZ ;  /* 0x0000000f14147824 */ /* 0x002fc800078e02ff */
[----:B0-----:R-:W-:Y:S02]  /*34d0*/  IMAD.WIDE R8, R20, 0x2, R158 ;  /* 0x0000000214087825 */ /* 0x001fe400078e029e */
[----:B------:R-:W0:Y:S03]  /*34e0*/  LDC R20, c[0x0][0x238] ;  /* 0x00008e00ff147b82 */ /* 0x000e260000000800 */
[----:B------:R-:W3:Y:S04]  /*34f0*/  @P4 LDG.E.U16 R19, desc[UR14][R8.64] ;  /* 0x0000000e08134981 */ /* 0x000ee8000c1e1500 */
[----:B----4-:R1:W-:Y:S01]  /*3500*/  STL [R1+0x20], R21 ;  /* 0x0000201501007387 */ /* 0x0103e20000100800 */
[----:B------:R-:W-:Y:S01]  /*3510*/  ISETP.GT.AND P5, PT, R3, 0x9, PT ;  /* 0x000000090300780c */ /* 0x000fe20003fa4270 */
[----:B-1----:R-:W1:Y:S01]  /*3520*/  LDC R21, c[0x0][0x238] ;  /* 0x00008e00ff157b82 */ /* 0x002e620000000800 */
[----:B0-----:R-:W-:-:S04]  /*3530*/  IMAD R20, R20, 0x11, RZ ;  /* 0x0000001114147824 */ /* 0x001fc800078e02ff */
[----:B------:R-:W-:-:S03]  /*3540*/  IMAD.WIDE R12, R20, 0x2, R158 ;  /* 0x00000002140c7825 */ /* 0x000fc600078e029e */
[----:B------:R-:W0:Y:S01]  /*3550*/  LDC R20, c[0x0][0x238] ;  /* 0x00008e00ff147b82 */ /* 0x000e220000000800 */
[----:B------:R-:W-:-:S06]  /*3560*/  PRMT R190, RZ, 0x7610, R190 ;  /* 0x00007610ffbe7816 */ /* 0x000fcc00000000be */
[----:B------:R4:W2:Y:S01]  /*3570*/  @P5 LDG.E.U16 R190, desc[UR14][R14.64] ;  /* 0x0000000e0ebe5981 */ /* 0x0008a2000c1e1500 */
[----:B------:R-:W-:Y:S01]  /*3580*/  ISETP.GT.AND P5, PT, R3, 0x10, PT ;  /* 0x000000100300780c */ /* 0x000fe20003fa4270 */
[----:B-1----:R-:W-:Y:S01]  /*3590*/  IMAD.SHL.U32 R21, R21, 0x10, RZ ;  /* 0x0000001015157824 */ /* 0x002fe200078e00ff */
[----:B------:R-:W-:Y:S02]  /*35a0*/  ISETP.GT.AND P4, PT, R3, 0x13, PT ;  /* 0x000000130300780c */ /* 0x000fe40003f84270 */
[----:B------:R-:W-:Y:S01]  /*35b0*/  PRMT R178, RZ, 0x7610, R178 ;  /* 0x00007610ffb27816 */ /* 0x000fe200000000b2 */
[----:B------:R-:W-:Y:S01]  /*35c0*/  IMAD.WIDE R10, R21, 0x2, R158 ;  /* 0x00000002150a7825 */ /* 0x000fe200078e029e */
[----:B----4-:R-:W-:-:S07]  /*35d0*/  PRMT R15, RZ, 0x7610, R15 ;  /* 0x00007610ff0f7816 */ /* 0x010fce000000000f */
[----:B------:R1:W4:Y:S01]  /*35e0*/  @P5 LDG.E.U16 R178, desc[UR14][R10.64] ;  /* 0x0000000e0ab25981 */ /* 0x000322000c1e1500 */
[----:B0-----:R-:W-:-:S04]  /*35f0*/  IMAD R20, R20, 0x13, RZ ;  /* 0x0000001314147824 */ /* 0x001fc800078e02ff */
[----:B-1----:R-:W-:Y:S01]  /*3600*/  IMAD.WIDE R10, R20, 0x2, R158 ;  /* 0x00000002140a7825 */ /* 0x002fe200078e029e */
[----:B------:R-:W-:-:S04]  /*3610*/  ISETP.GT.AND P2, PT, R3, 0x11, PT ;  /* 0x000000110300780c */ /* 0x000fc80003f44270 */
[----:B------:R-:W4:Y:S01]  /*3620*/  @P4 LDG.E.U16 R15, desc[UR14][R10.64] ;  /* 0x0000000e0a0f4981 */ /* 0x000f22000c1e1500 */
[----:B------:R-:W-:-:S08]  /*3630*/  PRMT R192, RZ, 0x7610, R192 ;  /* 0x00007610ffc07816 */ /* 0x000fd000000000c0 */
[----:B------:R0:W4:Y:S01]  /*3640*/  @P2 LDG.E.U16 R192, desc[UR14][R12.64] ;  /* 0x0000000e0cc02981 */ /* 0x000122000c1e1500 */
[----:B------:R-:W-:Y:S02]  /*3650*/  ISETP.GT.AND P2, PT, R3, 0x14, PT ;  /* 0x000000140300780c */ /* 0x000fe40003f44270 */
[----:B------:R-:W-:Y:S01]  /*3660*/  PRMT R18, RZ, 0x7610, R18 ;  /* 0x00007610ff127816 */ /* 0x000fe20000000012 */
[----:B---3--:R1:W-:Y:S02]  /*3670*/  STL [R1+0x18], R19 ;  /* 0x0000181301007387 */ /* 0x0083e40000100800 */
[----:B-1----:R-:W1:Y:S02]  /*3680*/  LDC R19, c[0x0][0x238] ;  /* 0x00008e00ff137b82 */ /* 0x002e640000000800 */
[----:B-1----:R-:W-:-:S04]  /*3690*/  IMAD R19, R19, 0x12, RZ ;  /* 0x0000001213137824 */ /* 0x002fc800078e02ff */
[----:B------:R-:W-:Y:S02]  /*36a0*/  IMAD.WIDE R8, R19, 0x2, R158 ;  /* 0x0000000213087825 */ /* 0x000fe400078e029e */
[----:B------:R-:W1:Y:S02]  /*36b0*/  LDC R19, c[0x0][0x238] ;  /* 0x00008e00ff137b82 */ /* 0x000e640000000800 */
[----:B-1----:R-:W-:-:S04]  /*36c0*/  IMAD R19, R19, 0x14, RZ ;  /* 0x0000001413137824 */ /* 0x002fc800078e02ff */
[----:B0-----:R-:W-:-:S05]  /*36d0*/  IMAD.WIDE R12, R19, 0x2, R158 ;  /* 0x00000002130c7825 */ /* 0x001fca00078e029e */
[----:B------:R0:W3:Y:S04]  /*36e0*/  @P2 LDG.E.U16 R18, desc[UR14][R12.64] ;  /* 0x0000000e0c122981 */ /* 0x0000e8000c1e1500 */
[----:B--2---:R-:W-:Y:S04]  /*36f0*/  STL [R1+0x24], R22 ;  /* 0x0000241601007387 */ /* 0x004fe80000100800 */
[----:B----4-:R1:W-:Y:S02]  /*3700*/  STL [R1+0x14], R15 ;  /* 0x0000140f01007387 */ /* 0x0103e40000100800 */
[----:B-1----:R-:W1:Y:S01]  /*3710*/  LDC R15, c[0x0][0x238] ;  /* 0x00008e00ff0f7b82 */ /* 0x002e620000000800 */
[----:B------:R-:W-:-:S02]  /*3720*/  ISETP.GT.AND P3, PT, R3, 0x12, PT ;  /* 0x000000120300780c */ /* 0x000fc40003f64270 */
[C---:B------:R-:W-:Y:S02]  /*3730*/  ISETP.GT.AND P0, PT, R3.reuse, RZ, PT ;  /* 0x000000ff0300720c */ /* 0x040fe40003f04270 */
[----:B------:R-:W-:Y:S02]  /*3740*/  PRMT R208, RZ, 0x7610, R208 ;  /* 0x00007610ffd07816 */ /* 0x000fe400000000d0 */
[----:B------:R-:W-:Y:S02]  /*3750*/  PRMT R174, RZ, 0x7610, R174 ;  /* 0x00007610ffae7816 */ /* 0x000fe400000000ae */
[----:B------:R-:W-:-:S05]  /*3760*/  ISETP.GT.AND P1, PT, R3, 0x15, PT ;  /* 0x000000150300780c */ /* 0x000fca0003f24270 */
[----:B------:R2:W4:Y:S01]  /*3770*/  @P3 LDG.E.U16 R208, desc[UR14][R8.64] ;  /* 0x0000000e08d03981 */ /* 0x000522000c1e1500 */
[----:B-1----:R-:W-:-:S03]  /*3780*/  IMAD R15, R15, 0x15, RZ ;  /* 0x000000150f0f7824 */ /* 0x002fc600078e02ff */
[----:B------:R-:W4:Y:S01]  /*3790*/  @P0 LDG.E.U16 R174, desc[UR14][R158.64] ;  /* 0x0000000e9eae0981 */ /* 0x000f22000c1e1500 */
[----:B0-----:R-:W-:Y:S02]  /*37a0*/  IMAD.WIDE R12, R15, 0x2, R158 ;  /* 0x000000020f0c7825 */ /* 0x001fe400078e029e */
[----:B------:R-:W0:Y:S01]  /*37b0*/  LDC R15, c[0x0][0x238] ;  /* 0x00008e00ff0f7b82 */ /* 0x000e220000000800 */
[C---:B------:R-:W-:Y:S02]  /*37c0*/  ISETP.GT.AND P3, PT, R3.reuse, 0x17, PT ;  /* 0x000000170300780c */ /* 0x040fe40003f64270 */
[----:B------:R-:W-:Y:S02]  /*37d0*/  ISETP.GT.AND P0, PT, R3, 0x16, PT ;  /* 0x000000160300780c */ /* 0x000fe40003f04270 */
[----:B------:R-:W-:Y:S02]  /*37e0*/  PRMT R4, RZ, 0x7610, R4 ;  /* 0x00007610ff047816 */ /* 0x000fe40000000004 */
[----:B------:R-:W-:-:S02]  /*37f0*/  PRMT R14, RZ, 0x7610, R14 ;  /* 0x00007610ff0e7816 */ /* 0x000fc4000000000e */
[----:B------:R-:W-:-:S06]  /*3800*/  PRMT R16, RZ, 0x7610, R16 ;  /* 0x00007610ff107816 */ /* 0x000fcc0000000010 */
[----:B------:R1:W4:Y:S01]  /*3810*/  @P1 LDG.E.U16 R16, desc[UR14][R12.64] ;  /* 0x0000000e0c101981 */ /* 0x000322000c1e1500 */
[----:B0-----:R-:W-:-:S04]  /*3820*/  IMAD R15, R15, 0x16, RZ ;  /* 0x000000160f0f7824 */ /* 0x001fc800078e02ff */
[----:B--2---:R-:W-:Y:S02]  /*3830*/  IMAD.WIDE R8, R15, 0x2, R158 ;  /* 0x000000020f087825 */ /* 0x004fe400078e029e */
[----:B------:R-:W0:Y:S03]  /*3840*/  LDC R15, c[0x0][0x238] ;  /* 0x00008e00ff0f7b82 */ /* 0x000e260000000800 */
[----:B------:R-:W2:Y:S04]  /*3850*/  @P0 LDG.E.U16 R14, desc[UR14][R8.64] ;  /* 0x0000000e080e0981 */ /* 0x000ea8000c1e1500 */
[----:B---3--:R3:W-:Y:S02]  /*3860*/  STL [R1+0x10], R18 ;  /* 0x0000101201007387 */ /* 0x0087e40000100800 */
[----:B---3--:R-:W3:Y:S02]  /*3870*/  LDC R18, c[0x0][0x238] ;  /* 0x00008e00ff127b82 */ /* 0x008ee40000000800 */
[----:B---3--:R-:W-:-:S04]  /*3880*/  IMAD R18, R18, 0x17, RZ ;  /* 0x0000001712127824 */ /* 0x008fc800078e02ff */
[----:B------:R-:W-:-:S04]  /*3890*/  IMAD.WIDE R10, R18, 0x2, R158 ;  /* 0x00000002120a7825 */ /* 0x000fc800078e029e */
[----:B0-----:R-:W-:Y:S01]  /*38a0*/  IMAD R15, R15, 0x18, RZ ;  /* 0x000000180f0f7824 */ /* 0x001fe200078e02ff */
[----:B------:R-:W3:Y:S01]  /*38b0*/  @P3 LDG.E.U16 R4, desc[UR14][R10.64] ;  /* 0x0000000e0a043981 */ /* 0x000ee2000c1e1500 */
[----:B------:R-:W-:Y:S01]  /*38c0*/  ISETP.GT.AND P2, PT, R3, 0x18, PT ;  /* 0x000000180300780c */ /* 0x000fe20003f44270 */
[----:B------:R-:W0:Y:S01]  /*38d0*/  LDC R18, c[0x0][0x238] ;  /* 0x00008e00ff127b82 */ /* 0x000e220000000800 */
[----:B-1----:R-:W-:-:S07]  /*38e0*/  IMAD.WIDE R12, R15, 0x2, R158 ;  /* 0x000000020f0c7825 */ /* 0x002fce00078e029e */
[----:B------:R-:W1:Y:S01]  /*38f0*/  LDC R15, c[0x0][0x238] ;  /* 0x00008e00ff0f7b82 */ /* 0x000e620000000800 */
[----:B------:R-:W-:Y:S02]  /*3900*/  ISETP.GT.AND P0, PT, R3, 0x19, PT ;  /* 0x000000190300780c */ /* 0x000fe40003f04270 */
[----:B------:R-:W-:Y:S02]  /*3910*/  PRMT R180, RZ, 0x7610, R180 ;  /* 0x00007610ffb47816 */ /* 0x000fe400000000b4 */
[----:B------:R-:W-:-:S04]  /*3920*/  PRMT R194, RZ, 0x7610, R194 ;  /* 0x00007610ffc27816 */ /* 0x000fc800000000c2 */
[----:B------:R4:W2:Y:S01]  /*3930*/  @P2 LDG.E.U16 R180, desc[UR14][R12.64] ;  /* 0x0000000e0cb42981 */ /* 0x0008a2000c1e1500 */
[----:B------:R-:W-:Y:S02]  /*3940*/  ISETP.GT.AND P2, PT, R3, 0x20, PT ;  /* 0x000000200300780c */ /* 0x000fe40003f44270 */
[----:B------:R-:W-:Y:S02]  /*3950*/  PRMT R182, RZ, 0x7610, R182 ;  /* 0x00007610ffb67816 */ /* 0x000fe400000000b6 */
[----:B------:R-:W-:Y:S01]  /*3960*/  PRMT R17, RZ, 0x7610, R17 ;  /* 0x00007610ff117816 */ /* 0x000fe20000000011 */
[----:B-1----:R-:W-:-:S04]  /*3970*/  IMAD.SHL.U32 R15, R15, 0x20, RZ ;  /* 0x000000200f0f7824 */ /* 0x002fc800078e00ff */
[----:B----4-:R-:W-:-:S05]  /*3980*/  IMAD.WIDE R12, R15, 0x2, R158 ;  /* 0x000000020f0c7825 */ /* 0x010fca00078e029e */
[----:B------:R1:W4:Y:S04]  /*3990*/  @P2 LDG.E.U16 R182, desc[UR14][R12.64] ;  /* 0x0000000e0cb62981 */ /* 0x000328000c1e1500 */
[----:B---3--:R-:W-:Y:S04]  /*39a0*/  STL [R1+0x8c], R4 ;  /* 0x00008c0401007387 */ /* 0x008fe80000100800 */
[----:B--2---:R2:W-:Y:S04]  /*39b0*/  STL [R1+0x8], R14 ;  /* 0x0000080e01007387 */ /* 0x0045e80000100800 */
[----:B------:R3:W-:Y:S01]  /*39c0*/  STL [R1+0xc], R16 ;  /* 0x00000c1001007387 */ /* 0x0007e20000100800 */
[----:B--2---:R-:W2:Y:S08]  /*39d0*/  LDC R14, c[0x0][0x238] ;  /* 0x00008e00ff0e7b82 */ /* 0x004eb00000000800 */
[----:B---3--:R-:W3:Y:S02]  /*39e0*/  LDC R16, c[0x0][0x238] ;  /* 0x00008e00ff107b82 */ /* 0x008ee40000000800 */
[----:B---3--:R-:W-:-:S04]  /*39f0*/  IMAD R16, R16, 0x1a, RZ ;  /* 0x0000001a10107824 */ /* 0x008fc800078e02ff */
[----:B------:R-:W-:Y:S02]  /*3a00*/  IMAD.WIDE R10, R16, 0x2, R158 ;  /* 0x00000002100a7825 */ /* 0x000fe400078e029e */
[----:B------:R-:W3:Y:S02]  /*3a10*/  LDC R16, c[0x0][0x238] ;  /* 0x00008e00ff107b82 */ /* 0x000ee40000000800 */
[----:B--2---:R-:W-:-:S04]  /*3a20*/  IMAD R14, R14, 0x19, RZ ;  /* 0x000000190e0e7824 */ /* 0x004fc800078e02ff */
[----:B------:R-:W-:Y:S02]  /*3a30*/  IMAD.WIDE R8, R14, 0x2, R158 ;  /* 0x000000020e087825 */ /* 0x000fe400078e029e */
[----:B------:R-:W2:Y:S03]  /*3a40*/  LDC R14, c[0x0][0x238] ;  /* 0x00008e00ff0e7b82 */ /* 0x000ea60000000800 */
[----:B------:R0:W4:Y:S01]  /*3a50*/  @P0 LDG.E.U16 R194, desc[UR14][R8.64] ;  /* 0x0000000e08c20981 */ /* 0x000122000c1e1500 */
[----:B------:R-:W-:Y:S01]  /*3a60*/  ISETP.GT.AND P0, PT, R3, 0x1b, PT ;  /* 0x0000001b0300780c */ /* 0x000fe20003f04270 */
[----:B---3--:R-:W-:-:S04]  /*3a70*/  IMAD R16, R16, 0x1b, RZ ;  /* 0x0000001b10107824 */ /* 0x008fc800078e02ff */
[----:B-1----:R-:W-:Y:S02]  /*3a80*/  IMAD.WIDE R12, R16, 0x2, R158 ;  /* 0x00000002100c7825 */ /* 0x002fe400078e029e */
[----:B------:R-:W1:Y:S06]  /*3a90*/  LDC R16, c[0x0][0x238] ;  /* 0x00008e00ff107b82 */ /* 0x000e6c0000000800 */
[----:B------:R-:W3:Y:S01]  /*3aa0*/  @P0 LDG.E.U16 R17, desc[UR14][R12.64] ;  /* 0x0000000e0c110981 */ /* 0x000ee2000c1e1500 */
[----:B------:R-:W-:Y:S01]  /*3ab0*/  ISETP.GT.AND P1, PT, R3, 0x1a, PT ;  /* 0x0000001a0300780c */ /* 0x000fe20003f24270 */
[----:B-1----:R-:W-:-:S04]  /*3ac0*/  IMAD R16, R16, 0x1c, RZ ;  /* 0x0000001c10107824 */ /* 0x002fc800078e02ff */
[----:B0-----:R-:W-:Y:S02]  /*3ad0*/  IMAD.WIDE R8, R16, 0x2, R158 ;  /* 0x0000000210087825 */ /* 0x001fe400078e029e */
[----:B------:R-:W0:Y:S01]  /*3ae0*/  LDC R16, c[0x0][0x238] ;  /* 0x00008e00ff107b82 */ /* 0x000e220000000800 */
[----:B------:R-:W-:Y:S01]  /*3af0*/  PRMT R210, RZ, 0x7610, R210 ;  /* 0x00007610ffd27816 */ /* 0x000fe200000000d2 */
[----:B------:R-:W-:Y:S01]  /*3b00*/  IMAD R18, R18, 0x30, RZ ;  /* 0x0000003012127824 */ /* 0x000fe200078e02ff */
[----:B------:R-:W-:Y:S01]  /*3b10*/  ISETP.GT.AND P3, PT, R3, 0x28, PT ;  /* 0x000000280300780c */ /* 0x000fe20003f64270 */
[----:B--2---:R-:W-:-:S03]  /*3b20*/  IMAD R14, R14, 0x28, RZ ;  /* 0x000000280e0e7824 */ /* 0x004fc600078e02ff */
[----:B------:R1:W2:Y:S01]  /*3b30*/  @P1 LDG.E.U16 R210, desc[UR14][R10.64] ;  /* 0x0000000e0ad21981 */ /* 0x0002a2000c1e1500 */
[----:B------:R-:W-:Y:S01]  /*3b40*/  PRMT R184, RZ, 0x7610, R184 ;  /* 0x00007610ffb87816 */ /* 0x000fe200000000b8 */
[----:B------:R-:W-:Y:S01]  /*3b50*/  IMAD.WIDE R14, R14, 0x2, R158 ;  /* 0x000000020e0e7825 */ /* 0x000fe200078e029e */
[C---:B------:R-:W-:Y:S02]  /*3b60*/  ISETP.GT.AND P1, PT, R3.reuse, 0x1c, PT ;  /* 0x0000001c0300780c */ /* 0x040fe40003f24270 */
[----:B------:R-:W-:-:S04]  /*3b70*/  ISETP.GT.AND P2, PT, R3, 0x30, PT ;  /* 0x000000300300780c */ /* 0x000fc80003f44270 */
[----:B------:R0:W2:Y:S01]  /*3b80*/  @P3 LDG.E.U16 R184, desc[UR14][R14.64] ;  /* 0x0000000e0eb83981 */ /* 0x0000a2000c1e1500 */
[----:B-1----:R-:W-:Y:S02]  /*3b90*/  IMAD.WIDE R10, R18, 0x2, R158 ;  /* 0x00000002120a7825 */ /* 0x002fe400078e029e */
[----:B------:R-:W1:Y:S02]  /*3ba0*/  LDC R18, c[0x0][0x238] ;  /* 0x00008e00ff127b82 */ /* 0x000e640000000800 */
[----:B0-----:R-:W-:Y:S01]  /*3bb0*/  IMAD R16, R16, 0x38, RZ ;  /* 0x0000003810107824 */ /* 0x001fe200078e02ff */
[----:B------:R-:W-:Y:S02]  /*3bc0*/  PRMT R187, RZ, 0x7610, R187 ;  /* 0x00007610ffbb7816 */ /* 0x000fe400000000bb */
[----:B------:R-:W-:Y:S01]  /*3bd0*/  PRMT R15, RZ, 0x7610, R15 ;  /* 0x00007610ff0f7816 */ /* 0x000fe2000000000f */
[----:B------:R-:W-:Y:S01]  /*3be0*/  IMAD.WIDE R12, R16, 0x2, R158 ;  /* 0x00000002100c7825 */ /* 0x000fe200078e029e */
[----:B------:R-:W-:Y:S01]  /*3bf0*/  PRMT R186, RZ, 0x7610, R186 ;  /* 0x00007610ffba7816 */ /* 0x000fe200000000ba */
[----:B------:R-:W0:Y:S01]  /*3c00*/  LDC R16, c[0x0][0x238] ;  /* 0x00008e00ff107b82 */ /* 0x000e220000000800 */
[C---:B------:R-:W-:Y:S01]  /*3c10*/  ISETP.GT.AND P3, PT, R3.reuse, 0x38, PT ;  /* 0x000000380300780c */ /* 0x040fe20003f64270 */
[----:B------:R-:W2:Y:S01]  /*3c20*/  @P2 LDG.E.U16 R187, desc[UR14][R10.64] ;  /* 0x0000000e0abb2981 */ /* 0x000ea2000c1e1500 */
[----:B------:R-:W-:-:S03]  /*3c30*/  ISETP.GT.AND P2, PT, R3, 0x1e, PT ;  /* 0x0000001e0300780c */ /* 0x000fc60003f44270 */
[----:B------:R1:W4:Y:S01]  /*3c40*/  @P1 LDG.E.U16 R15, desc[UR14][R8.64] ;  /* 0x0000000e080f1981 */ /* 0x000322000c1e1500 */
[C---:B------:R-:W-:Y:S01]  /*3c50*/  ISETP.GT.AND P1, PT, R3.reuse, 0x1d, PT ;  /* 0x0000001d0300780c */ /* 0x040fe20003f24270 */
[----:B------:R-:W4:Y:S06]  /*3c60*/  LDC R14, c[0x0][0x238] ;  /* 0x00008e00ff0e7b82 */ /* 0x000f2c0000000800 */
[----:B------:R0:W2:Y:S01]  /*3c70*/  @P3 LDG.E.U16 R186, desc[UR14][R12.64] ;  /* 0x0000000e0cba3981 */ /* 0x0000a2000c1e1500 */
[----:B------:R-:W-:Y:S01]  /*3c80*/  ISETP.GT.AND P3, PT, R3, 0x1f, PT ;  /* 0x0000001f0300780c */ /* 0x000fe20003f64270 */
[----:B-1----:R-:W-:Y:S01]  /*3c90*/  IMAD R18, R18, 0x1d, RZ ;  /* 0x0000001d12127824 */ /* 0x002fe200078e02ff */
[----:B------:R-:W-:-:S02]  /*3ca0*/  PRMT R4, RZ, 0x7610, R4 ;  /* 0x00007610ff047816 */ /* 0x000fc40000000004 */
[----:B------:R-:W-:Y:S01]  /*3cb0*/  PRMT R2, RZ, 0x7610, R2 ;  /* 0x00007610ff027816 */ /* 0x000fe20000000002 */
[----:B------:R-:W-:Y:S01]  /*3cc0*/  IMAD.WIDE R8, R18, 0x2, R158 ;  /* 0x0000000212087825 */ /* 0x000fe200078e029e */
[----:B------:R-:W-:Y:S01]  /*3cd0*/  PRMT R0, RZ, 0x7610, R0 ;  /* 0x00007610ff007816 */ /* 0x000fe20000000000 */
[----:B------:R-:W1:Y:S02]  /*3ce0*/  LDC R18, c[0x0][0x238] ;  /* 0x00008e00ff127b82 */ /* 0x000e640000000800 */
[----:B0-----:R-:W-:Y:S01]  /*3cf0*/  IMAD R16, R16, 0x1f, RZ ;  /* 0x0000001f10107824 */ /* 0x001fe200078e02ff */
[----:B------:R0:W2:Y:S03]  /*3d00*/  @P1 LDG.E.U16 R4, desc[UR14][R8.64] ;  /* 0x0000000e08041981 */ /* 0x0000a6000c1e1500 */
[----:B------:R-:W-:Y:S02]  /*3d10*/  IMAD.WIDE R12, R16, 0x2, R158 ;  /* 0x00000002100c7825 */ /* 0x000fe400078e029e */
[----:B------:R-:W0:Y:S03]  /*3d20*/  LDC R16, c[0x0][0x238] ;  /* 0x00008e00ff107b82 */ /* 0x000e260000000800 */
[----:B------:R1:W2:Y:S04]  /*3d30*/  @P3 LDG.E.U16 R0, desc[UR14][R12.64] ;  /* 0x0000000e0c003981 */ /* 0x0002a8000c1e1500 */
[----:B---3--:R3:W-:Y:S02]  /*3d40*/  STL [R1+0x4], R17 ;  /* 0x0000041101007387 */ /* 0x0087e40000100800 */
[----:B---3--:R-:W3:Y:S02]  /*3d50*/  LDC R17, c[0x0][0x238] ;  /* 0x00008e00ff117b82 */ /* 0x008ee40000000800 */
[----:B---3--:R-:W-:-:S04]  /*3d60*/  IMAD R17, R17, 0x1e, RZ ;  /* 0x0000001e11117824 */ /* 0x008fc800078e02ff */
[----:B------:R-:W-:Y:S02]  /*3d70*/  IMAD.WIDE R10, R17, 0x2, R158 ;  /* 0x00000002110a7825 */ /* 0x000fe400078e029e */
[----:B------:R-:W3:Y:S03]  /*3d80*/  LDC R17, c[0x0][0x238] ;  /* 0x00008e00ff117b82 */ /* 0x000ee60000000800 */
[----:B------:R4:W2:Y:S01]  /*3d90*/  @P2 LDG.E.U16 R2, desc[UR14][R10.64] ;  /* 0x0000000e0a022981 */ /* 0x0008a2000c1e1500 */
[----:B0-----:R-:W-:-:S04]  /*3da0*/  IMAD R16, R16, 0x21, RZ ;  /* 0x0000002110107824 */ /* 0x001fc800078e02ff */
[----:B------:R-:W-:Y:S02]  /*3db0*/  IMAD.WIDE R8, R16, 0x2, R158 ;  /* 0x0000000210087825 */ /* 0x000fe400078e029e */
[----:B------:R-:W0:Y:S02]  /*3dc0*/  LDC R16, c[0x0][0x238] ;  /* 0x00008e00ff107b82 */ /* 0x000e240000000800 */
[----:B0-----:R-:W-:-:S04]  /*3dd0*/  IMAD R16, R16, 0x22, RZ ;  /* 0x0000002210107824 */ /* 0x001fc800078e02ff */
[----:B-1----:R-:W-:Y:S02]  /*3de0*/  IMAD.WIDE R12, R16, 0x2, R158 ;  /* 0x00000002100c7825 */ /* 0x002fe400078e029e */
[----:B------:R-:W0:Y:S01]  /*3df0*/  LDC R16, c[0x0][0x238] ;  /* 0x00008e00ff107b82 */ /* 0x000e220000000800 */
[C---:B------:R-:W-:Y:S02]  /*3e00*/  ISETP.GT.AND P0, PT, R3.reuse, 0x1, PT ;  /* 0x000000010300780c */ /* 0x040fe40003f04270 */
[----:B------:R-:W-:Y:S01]  /*3e10*/  ISETP.GT.AND P2, PT, R3, 0x22, PT ;  /* 0x000000220300780c */ /* 0x000fe20003f44270 */
[----:B0-----:R-:W-:-:S04]  /*3e20*/  IMAD R16, R16, 0x24, RZ ;  /* 0x0000002410107824 */ /* 0x001fc800078e02ff */
[----:B----4-:R-:W-:Y:S02]  /*3e30*/  IMAD.WIDE R10, R16, 0x2, R158 ;  /* 0x00000002100a7825 */ /* 0x010fe400078e029e */
[----:B------:R-:W0:Y:S01]  /*3e40*/  LDC R16, c[0x0][0x238] ;  /* 0x00008e00ff107b82 */ /* 0x000e220000000800 */
[----:B------:R-:W-:Y:S01]  /*3e50*/  PRMT R188, RZ, 0x7610, R188 ;  /* 0x00007610ffbc7816 */ /* 0x000fe200000000bc */
[----:B------:R1:W-:Y:S01]  /*3e60*/  STL [R1], R15 ;  /* 0x0000000f01007387 */ /* 0x0003e20000100800 */
[----:B------:R-:W-:Y:S01]  /*3e70*/  PRMT R212, RZ, 0x7610, R212 ;  /* 0x00007610ffd47816 */ /* 0x000fe200000000d4 */
[----:B---3--:R-:W-:-:S05]  /*3e80*/  IMAD R17, R17, 0x23, RZ ;  /* 0x0000002311117824 */ /* 0x008fca00078e02ff */
[----:B------:R-:W3:Y:S01]  /*3e90*/  @P2 LDG.E.U16 R212, desc[UR14][R12.64] ;  /* 0x0000000e0cd42981 */ /* 0x000ee2000c1e1500 */
[----:B-1----:R-:W-:-:S05]  /*3ea0*/  IMAD.WIDE R14, R14, 0x2, R158 ;  /* 0x000000020e0e7825 */ /* 0x002fca00078e029e */
[----:B------:R1:W4:Y:S01]  /*3eb0*/  @P0 LDG.E.U16 R188, desc[UR14][R14.64] ;  /* 0x0000000e0ebc0981 */ /* 0x000322000c1e1500 */
[----:B0-----:R-:W-:Y:S02]  /*3ec0*/  IMAD R16, R16, 0x25, RZ ;  /* 0x0000002510107824 */ /* 0x001fe400078e02ff */
[--C-:B-1----:R-:W-:Y:S02]  /*3ed0*/  IMAD.WIDE R14, R17, 0x2, R158.reuse ;  /* 0x00000002110e7825 */ /* 0x102fe400078e029e */
[----:B------:R-:W0:Y:S02]  /*3ee0*/  LDC R17, c[0x0][0x238] ;  /* 0x00008e00ff117b82 */ /* 0x000e240000000800 */
[----:B------:R-:W-:Y:S01]  /*3ef0*/  IMAD.WIDE R12, R16, 0x2, R158 ;  /* 0x00000002100c7825 */ /* 0x000fe200078e029e */
[----:B--2---:R-:W-:Y:S05]  /*3f00*/  STL [R1+0x90], R4 ;  /* 0x0000900401007387 */ /* 0x004fea0000100800 */
[----:B------:R-:W1:Y:S01]  /*3f10*/  LDC R16, c[0x0][0x238] ;  /* 0x00008e00ff107b82 */ /* 0x000e620000000800 */
[----:B------:R-:W-:-:S02]  /*3f20*/  ISETP.GT.AND P3, PT, R3, 0x23, PT ;  /* 0x000000230300780c */ /* 0x000fc40003f64270 */
[----:B------:R-:W-:Y:S02]  /*3f30*/  PRMT R7, RZ, 0x7610, R7 ;  /* 0x00007610ff077816 */ /* 0x000fe40000000007 */
[----:B------:R-:W-:-:S09]  /*3f40*/  PRMT R198, RZ, 0x7610, R198 ;  /* 0x00007610ffc67816 */ /* 0x000fd200000000c6 */
[----:B------:R2:W3:Y:S01]  /*3f50*/  @P3 LDG.E.U16 R7, desc[UR14][R14.64] ;  /* 0x0000000e0e073981 */ /* 0x0004e2000c1e1500 */
[----:B------:R-:W-:Y:S01]  /*3f60*/  ISETP.GT.AND P3, PT, R3, 0x29, PT ;  /* 0x000000290300780c */ /* 0x000fe20003f64270 */
[----:B0-----:R-:W-:Y:S01]  /*3f70*/  IMAD R17, R17, 0x27, RZ ;  /* 0x0000002711117824 */ /* 0x001fe200078e02ff */
[----:B------:R-:W-:Y:S01]  /*3f80*/  ISETP.GT.AND P1, PT, R3, 0x21, PT ;  /* 0x000000210300780c */ /* 0x000fe20003f24270 */
[----:B-1----:R-:W-:Y:S02]  /*3f90*/  IMAD R16, R16, 0x29, RZ ;  /* 0x0000002910107824 */ /* 0x002fe400078e02ff */
[----:B--2---:R-:W-:-:S04]  /*3fa0*/  IMAD.WIDE R14, R17, 0x2, R158 ;  /* 0x00000002110e7825 */ /* 0x004fc800078e029e */
[----:B------:R-:W-:Y:S01]  /*3fb0*/  IMAD.WIDE R16, R16, 0x2, R158 ;  /* 0x0000000210107825 */ /* 0x000fe200078e029e */
[----:B------:R-:W-:-:S04]  /*3fc0*/  ISETP.GT.AND P4, PT, R3, 0x24, PT ;  /* 0x000000240300780c */ /* 0x000fc80003f84270 */
[----:B------:R-:W2:Y:S01]  /*3fd0*/  @P3 LDG.E.U16 R198, desc[UR14][R16.64] ;  /* 0x0000000e10c63981 */ /* 0x000ea2000c1e1500 */
[----:B------:R-:W-:Y:S02]  /*3fe0*/  PRMT R196, RZ, 0x7610, R196 ;  /* 0x00007610ffc47816 */ /* 0x000fe400000000c4 */
[----:B------:R-:W-:-:S04]  /*3ff0*/  ISETP.GT.AND P0, PT, R3, 0x25, PT ;  /* 0x000000250300780c */ /* 0x000fc80003f04270 */
[----:B------:R0:W2:Y:S01]  /*4000*/  @P1 LDG.E.U16 R196, desc[UR14][R8.64] ;  /* 0x0000000e08c41981 */ /* 0x0000a2000c1e1500 */
[C---:B------:R-:W-:Y:S02]  /*4010*/  ISETP.GT.AND P1, PT, R3.reuse, 0x26, PT ;  /* 0x000000260300780c */ /* 0x040fe40003f24270 */
[----:B------:R-:W-:Y:S01]  /*4020*/  ISETP.GT.AND P2, PT, R3, 0x27, PT ;  /* 0x000000270300780c */ /* 0x000fe20003f44270 */
[----:B------:R-:W-:Y:S01]  /*4030*/  IMAD R18, R18, 0x26, RZ ;  /* 0x0000002612127824 */ /* 0x000fe200078e02ff */
[----:B0-----:R-:W-:Y:S02]  /*4040*/  PRMT R8, RZ, 0x7610, R8 ;  /* 0x00007610ff087816 */ /* 0x001fe40000000008 */
[----:B------:R-:W-:-:S04]  /*4050*/  PRMT R9, RZ, 0x7610, R9 ;  /* 0x00007610ff097816 */ /* 0x000fc80000000009 */
[----:B------:R0:W4:Y:S01]  /*4060*/  @P4 LDG.E.U16 R8, desc[UR14][R10.64] ;  /* 0x0000000e0a084981 */ /* 0x000122000c1e1500 */
[----:B------:R-:W-:-:S03]  /*4070*/  ISETP.GT.AND P4, PT, R3, 0x2b, PT ;  /* 0x0000002b0300780c */ /* 0x000fc60003f84270 */
[----:B------:R1:W2:Y:S01]  /*4080*/  @P0 LDG.E.U16 R9, desc[UR14][R12.64] ;  /* 0x0000000e0c090981 */ /* 0x0002a2000c1e1500 */
[----:B0-----:R-:W-:Y:S02]  /*4090*/  PRMT R10, RZ, 0x7610, R10 ;  /* 0x00007610ff0a7816 */ /* 0x001fe4000000000a */
[----:B------:R-:W-:Y:S01]  /*40a0*/  PRMT R11, RZ, 0x7610, R11 ;  /* 0x00007610ff0b7816 */ /* 0x000fe2000000000b */
[----:B-1----:R-:W-:-:S05]  /*40b0*/  IMAD.WIDE R12, R18, 0x2, R158 ;  /* 0x00000002120c7825 */ /* 0x002fca00078e029e */
[----:B------:R-:W2:Y:S04]  /*40c0*/  @P2 LDG.E.U16 R11, desc[UR14][R14.64] ;  /* 0x0000000e0e0b2981 */ /* 0x000ea8000c1e1500 */
[----:B------:R0:W2:Y:S02]  /*40d0*/  @P1 LDG.E.U16 R10, desc[UR14][R12.64] ;  /* 0x0000000e0c0a1981 */ /* 0x0000a4000c1e1500 */
[----:B0-----:R-:W-:Y:S02]  /*40e0*/  PRMT R12, RZ, 0x7610, R12 ;  /* 0x00007610ff0c7816 */ /* 0x001fe4000000000c */
[C---:B------:R-:W-:Y:S02]  /*40f0*/  ISETP.GT.AND P0, PT, R3.reuse, 0x2a, PT ;  /* 0x0000002a0300780c */ /* 0x040fe40003f04270 */
[----:B------:R-:W-:-:S02]  /*4100*/  ISETP.GT.AND P1, PT, R3, 0x2c, PT ;  /* 0x0000002c0300780c */ /* 0x000fc40003f24270 */
[----:B------:R-:W-:Y:S02]  /*4110*/  PRMT R214, RZ, 0x7610, R214 ;  /* 0x00007610ffd67816 */ /* 0x000fe400000000d6 */
[----:B------:R-:W-:Y:S01]  /*4120*/  PRMT R13, RZ, 0x7610, R13 ;  /* 0x00007610ff0d7816 */ /* 0x000fe2000000000d */
[----:B------:R0:W-:Y:S04]  /*4130*/  STL [R1+0x94], R2 ;  /* 0x0000940201007387 */ /* 0x0001e80000100800 */
[----:B------:R1:W-:Y:S01]  /*4140*/  STL [R1+0x98], R0 ;  /* 0x0000980001007387 */ /* 0x0003e20000100800 */
[----:B0-----:R-:W0:Y:S08]  /*4150*/  LDC R2, c[0x0][0x238] ;  /* 0x00008e00ff027b82 */ /* 0x001e300000000800 */
[----:B-1----:R-:W1:Y:S02]  /*4160*/  LDC R0, c[0x0][0x238] ;  /* 0x00008e00ff007b82 */ /* 0x002e640000000800 */
[----:B-1----:R-:W-:-:S04]  /*4170*/  IMAD R0, R0, 0x2b, RZ ;  /* 0x0000002b00007824 */ /* 0x002fc800078e02ff */
[--C-:B------:R-:W-:Y:S02]  /*4180*/  IMAD.WIDE R16, R0, 0x2, R158.reuse ;  /* 0x0000000200107825 */ /* 0x100fe400078e029e */
[----:B------:R-:W1:Y:S02]  /*4190*/  LDC R0, c[0x0][0x238] ;  /* 0x00008e00ff007b82 */ /* 0x000e640000000800 */
[----:B0-----:R-:W-:Y:S01]  /*41a0*/  IMAD R2, R2, 0x2a, RZ ;  /* 0x0000002a02027824 */ /* 0x001fe200078e02ff */
[----:B------:R0:W2:Y:S03]  /*41b0*/  @P4 LDG.E.U16 R12, desc[UR14][R16.64] ;  /* 0x0000000e100c4981 */ /* 0x0000a6000c1e1500 */
[----:B------:R-:W-:Y:S02]  /*41c0*/  IMAD.WIDE R14, R2, 0x2, R158 ;  /* 0x00000002020e7825 */ /* 0x000fe400078e029e */
[----:B------:R-:W0:Y:S03]  /*41d0*/  LDC R2, c[0x0][0x238] ;  /* 0x00008e00ff027b82 */ /* 0x000e260000000800 */
[----:B------:R0:W2:Y:S01]  /*41e0*/  @P0 LDG.E.U16 R214, desc[UR14][R14.64] ;  /* 0x0000000e0ed60981 */ /* 0x0000a2000c1e1500 */
[----:B-1----:R-:W-:-:S04]  /*41f0*/  IMAD R0, R0, 0x31, RZ ;  /* 0x0000003100007824 */ /* 0x002fc800078e02ff */
[----:B0-----:R-:W-:Y:S02]  /*4200*/  IMAD.WIDE R16, R0, 0x2, R158 ;  /* 0x0000000200107825 */ /* 0x001fe400078e029e */
[----:B------:R-:W0:Y:S02]  /*4210*/  LDC R0, c[0x0][0x238] ;  /* 0x00008e00ff007b82 */ /* 0x000e240000000800 */
[----:B------:R-:W-:-:S04]  /*4220*/  IMAD R2, R2, 0x2c, RZ ;  /* 0x0000002c02027824 */ /* 0x000fc800078e02ff */
[----:B------:R-:W-:-:S05]  /*4230*/  IMAD.WIDE R14, R2, 0x2, R158 ;  /* 0x00000002020e7825 */ /* 0x000fca00078e029e */
[----:B------:R1:W2:Y:S01]  /*4240*/  @P1 LDG.E.U16 R13, desc[UR14][R14.64] ;  /* 0x0000000e0e0d1981 */ /* 0x0002a2000c1e1500 */
[----:B0-----:R-:W-:-:S04]  /*4250*/  IMAD R0, R0, 0x39, RZ ;  /* 0x0000003900007824 */ /* 0x001fc800078e02ff */
[----:B-1----:R-:W-:Y:S02]  /*4260*/  IMAD.WIDE R14, R0, 0x2, R158 ;  /* 0x00000002000e7825 */ /* 0x002fe400078e029e */
[----:B------:R-:W0:Y:S01]  /*4270*/  LDC R0, c[0x0][0x238] ;  /* 0x00008e00ff007b82 */ /* 0x000e220000000800 */
[----:B------:R-:W-:Y:S02]  /*4280*/  ISETP.GT.AND P2, PT, R3, 0x31, PT ;  /* 0x000000310300780c */ /* 0x000fe40003f44270 */
[----:B------:R-:W-:-:S11]  /*4290*/  PRMT R200, RZ, 0x7610, R200 ;  /* 0x00007610ffc87816 */ /* 0x000fd600000000c8 */
[----:B------:R1:W2:Y:S01]  /*42a0*/  @P2 LDG.E.U16 R200, desc[UR14][R16.64] ;  /* 0x0000000e10c82981 */ /* 0x0002a2000c1e1500 */
[----:B0-----:R-:W-:-:S04]  /*42b0*/  IMAD R0, R0, 0x2d, RZ ;  /* 0x0000002d00007824 */ /* 0x001fc800078e02ff */
[----:B-1----:R-:W-:Y:S02]  /*42c0*/  IMAD.WIDE R16, R0, 0x2, R158 ;  /* 0x0000000200107825 */ /* 0x002fe400078e029e */
[----:B------:R-:W0:Y:S01]  /*42d0*/  LDC R0, c[0x0][0x238] ;  /* 0x00008e00ff007b82 */ /* 0x000e220000000800 */
[C---:B------:R-:W-:Y:S02]  /*42e0*/  ISETP.GT.AND P3, PT, R3.reuse, 0x39, PT ;  /* 0x000000390300780c */ /* 0x040fe40003f64270 */
[----:B------:R-:W-:Y:S02]  /*42f0*/  ISETP.GT.AND P0, PT, R3, 0x2d, PT ;  /* 0x0000002d0300780c */ /* 0x000fe40003f04270 */
[----:B------:R-:W-:-:S09]  /*4300*/  PRMT R202, RZ, 0x7610, R202 ;  /* 0x00007610ffca7816 */ /* 0x000fd200000000ca */
[----:B------:R1:W2:Y:S02]  /*4310*/  @P3 LDG.E.U16 R202, desc[UR14][R14.64] ;  /* 0x0000000e0eca3981 */ /* 0x0002a4000c1e1500 */
[----:B-1----:R-:W-:Y:S01]  /*4320*/  PRMT R14, RZ, 0x7610, R14 ;  /* 0x00007610ff0e7816 */ /* 0x002fe2000000000e */
[----:B0-----:R-:W-:-:S05]  /*4330*/  IMAD R0, R0, 0x2e, RZ ;  /* 0x0000002e00007824 */ /* 0x001fca00078e02ff */
[----:B------:R0:W2:Y:S02]  /*4340*/  @P0 LDG.E.U16 R14, desc[UR14][R16.64] ;  /* 0x0000000e100e0981 */ /* 0x0000a4000c1e1500 */
[----:B0-----:R-:W-:Y:S02]  /*4350*/  IMAD.WIDE R16, R0, 0x2, R158 ;  /* 0x0000000200107825 */ /* 0x001fe400078e029e */
[----:B------:R-:W0:Y:S01]  /*4360*/  LDC R0, c[0x0][0x238] ;  /* 0x00008e00ff007b82 */ /* 0x000e220000000800 */
[C---:B------:R-:W-:Y:S02]  /*4370*/  ISETP.GT.AND P1, PT, R3.reuse, 0x2e, PT ;  /* 0x0000002e0300780c */ /* 0x040fe40003f24270 */
[----:B------:R-:W-:Y:S01]  /*4380*/  ISETP.GT.AND P0, PT, R3, 0x2f, PT ;  /* 0x0000002f0300780c */ /* 0x000fe20003f04270 */
[----:B0-----:R-:W-:-:S04]  /*4390*/  IMAD R0, R0, 0x2f, RZ ;  /* 0x0000002f00007824 */ /* 0x001fc800078e02ff */
[----:B------:R-:W-:Y:S02]  /*43a0*/  IMAD.WIDE R18, R0, 0x2, R158 ;  /* 0x0000000200127825 */ /* 0x000fe400078e029e */
[----:B------:R-:W0:Y:S01]  /*43b0*/  LDC R0, c[0x0][0x238] ;  /* 0x00008e00ff007b82 */ /* 0x000e220000000800 */
[----:B------:R-:W-:-:S06]  /*43c0*/  PRMT R15, RZ, 0x7610, R15 ;  /* 0x00007610ff0f7816 */ /* 0x000fcc000000000f */
[----:B------:R1:W2:Y:S02]  /*43d0*/  @P1 LDG.E.U16 R15, desc[UR14][R16.64] ;  /* 0x0000000e100f1981 */ /* 0x0002a4000c1e1500 */
[----:B-1----:R-:W-:-:S06]  /*43e0*/  PRMT R16, RZ, 0x7610, R16 ;  /* 0x00007610ff107816 */ /* 0x002fcc0000000010 */
        /* <DEDUP_REMOVED lines=14> */
[----:B------:R-:W-:Y:S02]  /*44d0*/  IMAD.WIDE R20, R0, 0x2, R158 ;  /* 0x0000000200147825 */ /* 0x000fe400078e029e */
[----:B------:R-:W0:Y:S01]  /*44e0*/  LDC R0, c[0x0][0x238] ;  /* 0x00008e00ff007b82 */ /* 0x000e220000000800 */
[----:B------:R-:W-:Y:S02]  /*44f0*/  ISETP.GT.AND P1, PT, R3, 0x34, PT ;  /* 0x000000340300780c */ /* 0x000fe40003f24270 */
[----:B-1----:R-:W-:-:S11]  /*4500*/  PRMT R18, RZ, 0x7610, R18 ;  /* 0x00007610ff127816 */ /* 0x002fd60000000012 */
[----:B------:R1:W2:Y:S01]  /*4510*/  @P1 LDG.E.U16 R18, desc[UR14][R20.64] ;  /* 0x0000000e14121981 */ /* 0x0002a2000c1e1500 */
[----:B0-----:R-:W-:-:S04]  /*4520*/  IMAD R0, R0, 0x35, RZ ;  /* 0x0000003500007824 */ /* 0x001fc800078e02ff */
[----:B-1----:R-:W-:Y:S02]  /*4530*/  IMAD.WIDE R20, R0, 0x2, R158 ;  /* 0x0000000200147825 */ /* 0x002fe400078e029e */
        /* <DEDUP_REMOVED lines=44> */
[----:B------:R-:W-:Y:S02]  /*4800*/  ISETP.GT.AND P1, PT, R3, 0x3f, PT ;  /* 0x0000003f0300780c */ /* 0x000fe40003f24270 */
[----:B------:R-:W-:-:S09]  /*4810*/  PRMT R153, RZ, 0x7610, R153 ;  /* 0x00007610ff997816 */ /* 0x000fd20000000099 */
[----:B------:R1:W2:Y:S01]  /*4820*/  @P0 LDG.E.U16 R153, desc[UR14][R154.64] ;  /* 0x0000000e9a990981 */ /* 0x0002a2000c1e1500 */
[----:B0-----:R-:W-:Y:S01]  /*4830*/  IMAD R0, R0, 0x3f, RZ ;  /* 0x0000003f00007824 */ /* 0x001fe200078e02ff */
[----:B-1----:R-:W-:-:S03]  /*4840*/  PRMT R154, RZ, 0x7610, R154 ;  /* 0x00007610ff9a7816 */ /* 0x002fc6000000009a */
[----:B------:R-:W-:-:S05]  /*4850*/  IMAD.WIDE R156, R0, 0x2, R158 ;  /* 0x00000002009c7825 */ /* 0x000fca00078e029e */
[----:B------:R0:W2:Y:S01]  /*4860*/  @P1 LDG.E.U16 R154, desc[UR14][R156.64] ;  /* 0x0000000e9c9a1981 */ /* 0x0000a2000c1e1500 */
[----:B------:R-:W-:Y:S01]  /*4870*/  BAR.SYNC.DEFER_BLOCKING 0x0 ;  /* 0x0000000000007b1d */ /* 0x000fe20000010000 */
[----:B------:R-:W-:-:S05]  /*4880*/  LOP3.LUT R4, R6, 0x10, RZ, 0x3c, !PT ;  /* 0x0000001006047812 */ /* 0x000fca00078e3cff */
[----:B---3--:R-:W-:Y:S04]  /*4890*/  STL [R1+0xa8], R7 ;  /* 0x0000a80701007387 */ /* 0x008fe80000100800 */
[----:B----4-:R-:W-:Y:S04]  /*48a0*/  STL [R1+0x9c], R8 ;  /* 0x00009c0801007387 */ /* 0x010fe80000100800 */
[----:B--2---:R-:W-:Y:S04]  /*48b0*/  STL [R1+0xa0], R9 ;  /* 0x0000a00901007387 */ /* 0x004fe80000100800 */
[----:B------:R-:W-:Y:S04]  /*48c0*/  STL [R1+0xa4], R10 ;  /* 0x0000a40a01007387 */ /* 0x000fe80000100800 */
[----:B------:R1:W-:Y:S04]  /*48d0*/  STL.64 [R1+0xb0], R12 ;  /* 0x0000b00c01007387 */ /* 0x0003e80000100a00 */
[----:B------:R2:W-:Y:S04]  /*48e0*/  STL.64 [R1+0xb8], R14 ;  /* 0x0000b80e01007387 */ /* 0x0005e80000100a00 */
[----:B------:R-:W-:Y:S04]  /*48f0*/  STL.64 [R1+0xc0], R16 ;  /* 0x0000c01001007387 */ /* 0x000fe80000100a00 */
[----:B------:R-:W-:Y:S01]  /*4900*/  STS.U16 [R6+UR12], R174 ;  /* 0x000000ae06007988 */ /* 0x000fe2000800040c */
[----:B------:R-:W-:Y:S01]  /*4910*/  ISETP.GE.AND P0, PT, R5, R3, PT ;  /* 0x000000030500720c */ /* 0x000fe20003f06270 */
[----:B-1----:R-:W1:Y:S02]  /*4920*/  LDC R13, c[0x0][0x23c] ;  /* 0x00008f00ff0d7b82 */ /* 0x002e640000000800 */
[----:B--2---:R-:W2:Y:S04]  /*4930*/  LDL.LU R14, [R1+0x28] ;  /* 0x00002800010e7983 */ /* 0x004ea80000300800 */
[----:B------:R-:W3:Y:S04]  /*4940*/  LDL.LU R10, [R1+0x2c] ;  /* 0x00002c00010a7983 */ /* 0x000ee80000300800 */
[----:B------:R-:W-:Y:S04]  /*4950*/  STS.U16 [R6+UR12+0x400], R176 ;  /* 0x000400b006007988 */ /* 0x000fe8000800040c */
[----:B------:R-:W-:Y:S04]  /*4960*/  STS.U16 [R6+UR12+0x800], R178 ;  /* 0x000800b206007988 */ /* 0x000fe8000800040c */
[----:B------:R-:W-:Y:S04]  /*4970*/  STS.U16 [R6+UR12+0xc00], R180 ;  /* 0x000c00b406007988 */ /* 0x000fe8000800040c */
[----:B------:R-:W-:Y:S04]  /*4980*/  STS.U16 [R6+UR12+0x1000], R182 ;  /* 0x001000b606007988 */ /* 0x000fe8000800040c */
[----:B------:R-:W-:Y:S04]  /*4990*/  STS.U16 [R6+UR12+0x1400], R184 ;  /* 0x001400b806007988 */ /* 0x000fe8000800040c */
[----:B------:R-:W-:Y:S04]  /*49a0*/  STS.U16 [R6+UR12+0x1800], R187 ;  /* 0x001800bb06007988 */ /* 0x000fe8000800040c */
[----:B------:R-:W-:Y:S04]  /*49b0*/  STS.U16 [R6+UR12+0x1c00], R186 ;  /* 0x001c00ba06007988 */ /* 0x000fe8000800040c */
[----:B------:R-:W4:Y:S04]  /*49c0*/  LDL.LU R9, [R1+0x40] ;  /* 0x0000400001097983 */ /* 0x000f280000300800 */
[----:B------:R-:W-:Y:S04]  /*49d0*/  STS.U16 [R4+UR12+0x80], R188 ;  /* 0x000080bc04007988 */ /* 0x000fe8000800040c */
[----:B------:R-:W4:Y:S04]  /*49e0*/  LDL.LU R2, [R1+0x44] ;  /* 0x0000440001027983 */ /* 0x000f280000300800 */
[----:B------:R-:W-:Y:S04]  /*49f0*/  STS.U16 [R4+UR12+0x480], R190 ;  /* 0x000480be04007988 */ /* 0x000fe8000800040c */
[----:B------:R-:W4:Y:S04]  /*4a00*/  LDL.LU R0, [R1+0x48] ;  /* 0x0000480001007983 */ /* 0x000f280000300800 */
[----:B------:R-:W-:Y:S04]  /*4a10*/  STS.U16 [R4+UR12+0x880], R192 ;  /* 0x000880c004007988 */ /* 0x000fe8000800040c */
[----:B------:R-:W-:Y:S04]  /*4a20*/  STS.U16 [R4+UR12+0xc80], R194 ;  /* 0x000c80c204007988 */ /* 0x000fe8000800040c */
[----:B------:R-:W-:Y:S04]  /*4a30*/  STS.U16 [R4+UR12+0x1080], R196 ;  /* 0x001080c404007988 */ /* 0x000fe8000800040c */
[----:B------:R-:W-:Y:S04]  /*4a40*/  STS.U16 [R4+UR12+0x1480], R198 ;  /* 0x001480c604007988 */ /* 0x000fe8000800040c */
[----:B------:R-:W4:Y:S04]  /*4a50*/  LDL.LU R8, [R1+0x4c] ;  /* 0x00004c0001087983 */ /* 0x000f280000300800 */
[----:B------:R-:W-:Y:S04]  /*4a60*/  STS.U16 [R4+UR12+0x1880], R200 ;  /* 0x001880c804007988 */ /* 0x000fe8000800040c */
[----:B------:R-:W4:Y:S04]  /*4a70*/  LDL.LU R7, [R1+0x50] ;  /* 0x0000500001077983 */ /* 0x000f280000300800 */
[----:B------:R0:W-:Y:S04]  /*4a80*/  STS.U16 [R4+UR12+0x1c80], R202 ;  /* 0x001c80ca04007988 */ /* 0x0001e8000800040c */
[----:B------:R-:W4:Y:S04]  /*4a90*/  LDL.LU R5, [R1+0x54] ;  /* 0x0000540001057983 */ /* 0x000f280000300800 */
[----:B0-----:R-:W4:Y:S01]  /*4aa0*/  LDL.LU R4, [R1+0x58] ;  /* 0x0000580001047983 */ /* 0x001f220000300800 */
[----:B------:R-:W0:Y:S01]  /*4ab0*/  S2R R160, SR_TID.X ;  /* 0x0000000000a07919 */ /* 0x000e220000002100 */
[----:B------:R-:W-:-:S04]  /*4ac0*/  LOP3.LUT R163, R163, R162, RZ, 0x3c, !PT ;  /* 0x000000a2a3a37212 */ /* 0x000fc800078e3cff */
[----:B------:R-:W-:-:S04]  /*4ad0*/  LOP3.LUT R162, R163, R162, RZ, 0x3c, !PT ;  /* 0x000000a2a3a27212 */ /* 0x000fc800078e3cff */
[----:B------:R-:W-:Y:S02]  /*4ae0*/  LOP3.LUT R163, R163, R162, RZ, 0x3c, !PT ;  /* 0x000000a2a3a37212 */ /* 0x000fe400078e3cff */
[----:B------:R-:W-:Y:S02]  /*4af0*/  PRMT R155, RZ, 0x7610, R155 ;  /* 0x00007610ff9b7816 */ /* 0x000fe4000000009b */
[----:B0-----:R-:W-:-:S05]  /*4b00*/  LOP3.LUT R12, R160, 0x3f, RZ, 0xc0, !PT ;  /* 0x0000003fa00c7812 */ /* 0x001fca00078ec0ff */
[----:B-1----:R-:W-:-:S04]  /*4b10*/  IMAD R12, R12, R13, RZ ;  /* 0x0000000d0c0c7224 */ /* 0x002fc800078e02ff */
[----:B------:R-:W-:-:S05]  /*4b20*/  IMAD.WIDE R156, R12, 0x2, R162 ;  /* 0x000000020c9c7825 */ /* 0x000fca00078e02a2 */
[----:B------:R0:W4:Y:S01]  /*4b30*/  @!P0 LDG.E.U16 R155, desc[UR14][R156.64] ;  /* 0x0000000e9c9b8981 */ /* 0x000122000c1e1500 */
[----:B------:R-:W-:Y:S01]  /*4b40*/  IMAD.WIDE R160, R12, 0x2, R164 ;  /* 0x000000020ca07825 */ /* 0x000fe200078e02a4 */
[----:B0-----:R-:W-:Y:S02]  /*4b50*/  PRMT R156, RZ, 0x7610, R156 ;  /* 0x00007610ff9c7816 */ /* 0x001fe4000000009c */
[----:B------:R-:W-:-:S04]  /*4b60*/  PRMT R157, RZ, 0x7610, R157 ;  /* 0x00007610ff9d7816 */ /* 0x000fc8000000009d */
[----:B------:R0:W4:Y:S02]  /*4b70*/  @!P0 LDG.E.U16 R156, desc[UR14][R160.64] ;  /* 0x0000000ea09c8981 */ /* 0x000124000c1e1500 */
[----:B0-----:R-:W-:Y:S02]  /*4b80*/  IMAD.MOV.U32 R160, RZ, RZ, R166 ;  /* 0x000000ffffa07224 */ /* 0x001fe400078e00a6 */
[----:B------:R-:W-:Y:S02]  /*4b90*/  IMAD.MOV.U32 R161, RZ, RZ, R167 ;  /* 0x000000ffffa17224 */ /* 0x000fe400078e00a7 */
[----:B------:R-:W-:Y:S01]  /*4ba0*/  IMAD.WIDE R166, R12, 0x2, R160 ;  /* 0x000000020ca67825 */ /* 0x000fe200078e02a0 */
        /* <DEDUP_REMOVED lines=25> */
[----:B------:R-:W-:-:S04]  /*4d40*/  LOP3.LUT R16, R6, 0x20, RZ, 0x3c, !PT ;  /* 0x0000002006107812 */ /* 0x000fc800078e3cff */
[----:B------:R0:W4:Y:S01]  /*4d50*/  @!P0 LDG.E.U16 R228, desc[UR14][R176.64] ;  /* 0x0000000eb0e48981 */ /* 0x000122000c1e1500 */
[----:B------:R-:W-:Y:S01]  /*4d60*/  PRMT R229, RZ, 0x7610, R229 ;  /* 0x00007610ffe57816 */ /* 0x000fe200000000e5 */
[----:B------:R-:W-:Y:S02]  /*4d70*/  IMAD.MOV.U32 R188, RZ, RZ, R211 ;  /* 0x000000ffffbc7224 */ /* 0x000fe400078e00d3 */
[----:B------:R-:W-:Y:S01]  /*4d80*/  STS.U16 [R16+UR12+0x100], R204 ;  /* 0x000100cc10007988 */ /* 0x000fe2000800040c */
[----:B0-----:R-:W-:Y:S02]  /*4d90*/  IMAD.MOV.U32 R176, RZ, RZ, R185 ;  /* 0x000000ffffb07224 */ /* 0x001fe400078e00b9 */
[----:B------:R-:W-:Y:S01]  /*4da0*/  IMAD.MOV.U32 R177, RZ, RZ, R183 ;  /* 0x000000ffffb17224 */ /* 0x000fe200078e00b7 */
[----:B------:R2:W-:Y:S01]  /*4db0*/  STS.U16 [R16+UR12+0x500], R206 ;  /* 0x000500ce10007988 */ /* 0x0005e2000800040c */
[----:B------:R-:W-:-:S03]  /*4dc0*/  IMAD.WIDE R178, R12, 0x2, R176 ;  /* 0x000000020cb27825 */ /* 0x000fc600078e02b0 */
[----:B------:R-:W-:Y:S04]  /*4dd0*/  STS.U16 [R16+UR12+0x900], R208 ;  /* 0x000900d010007988 */ /* 0x000fe8000800040c */
[----:B------:R0:W4:Y:S04]  /*4de0*/  @!P0 LDG.E.U16 R229, desc[UR14][R178.64] ;  /* 0x0000000eb2e58981 */ /* 0x000128000c1e1500 */
[----:B------:R1:W-:Y:S01]  /*4df0*/  STS.U16 [R16+UR12+0xd00], R210 ;  /* 0x000d00d210007988 */ /* 0x0003e2000800040c */
[----:B0-----:R-:W-:Y:S02]  /*4e00*/  IMAD.MOV.U32 R179, RZ, RZ, R189 ;  /* 0x000000ffffb37224 */ /* 0x001fe400078e00bd */
[----:B------:R-:W-:-:S02]  /*4e10*/  IMAD.MOV.U32 R189, RZ, RZ, R209 ;  /* 0x000000ffffbd7224 */ /* 0x000fc400078e00d1 */
[----:B---3--:R-:W-:Y:S01]  /*4e20*/  IMAD.MOV.U32 R209, RZ, RZ, R10 ;  /* 0x000000ffffd17224 */ /* 0x008fe200078e000a */
[----:B------:R0:W-:Y:S01]  /*4e30*/  STS.U16 [R16+UR12+0x1100], R212 ;  /* 0x001100d410007988 */ /* 0x0001e2000800040c */
[----:B------:R-:W-:-:S03]  /*4e40*/  IMAD.MOV.U32 R190, RZ, RZ, R215 ;  /* 0x000000ffffbe7224 */ /* 0x000fc600078e00d7 */
[----:B------:R3:W-:Y:S01]  /*4e50*/  STS.U16 [R16+UR12+0x1500], R214 ;  /* 0x001500d610007988 */ /* 0x0007e2000800040c */
[----:B--2---:R-:W-:Y:S02]  /*4e60*/  IMAD.MOV.U32 R206, RZ, RZ, R14 ;  /* 0x000000ffffce7224 */ /* 0x004fe400078e000e */
[----:B------:R-:W-:Y:S02]  /*4e70*/  IMAD.MOV.U32 R194, RZ, RZ, R223 ;  /* 0x000000ffffc27224 */ /* 0x000fe400078e00df */
[----:B----4-:R-:W-:Y:S02]  /*4e80*/  IMAD.MOV.U32 R211, RZ, RZ, R2 ;  /* 0x000000ffffd37224 */ /* 0x010fe400078e0002 */
[----:B------:R-:W2:Y:S01]  /*4e90*/  LDL.LU R2, [R1+0x5c] ;  /* 0x00005c0001027983 */ /* 0x000ea20000300800 */
[----:B-1----:R-:W-:-:S03]  /*4ea0*/  IMAD.MOV.U32 R210, RZ, RZ, R0 ;  /* 0x000000ffffd27224 */ /* 0x002fc600078e0000 */
[----:B------:R-:W4:Y:S04]  /*4eb0*/  LDL.LU R0, [R1+0x60] ;  /* 0x0000600001007983 */ /* 0x000f280000300800 */
[----:B------:R-:W2:Y:S04]  /*4ec0*/  LDL.LU R15, [R1+0x64] ;  /* 0x00006400010f7983 */ /* 0x000ea80000300800 */
[----:B------:R-:W2:Y:S01]  /*4ed0*/  LDL.LU R10, [R1+0x68] ;  /* 0x00006800010a7983 */ /* 0x000ea20000300800 */
[----:B0-----:R-:W-:-:S03]  /*4ee0*/  IMAD.MOV.U32 R212, RZ, RZ, R7 ;  /* 0x000000ffffd47224 */ /* 0x001fc600078e0007 */
[----:B------:R-:W2:Y:S01]  /*4ef0*/  LDL.LU R7, [R1+0x14] ;  /* 0x0000140001077983 */ /* 0x000ea20000300800 */
[----:B------:R-:W-:Y:S02]  /*4f00*/  IMAD.MOV.U32 R215, RZ, RZ, R5 ;  /* 0x000000ffffd77224 */ /* 0x000fe400078e0005 */
[----:B---3--:R-:W-:Y:S02]  /*4f10*/  IMAD.MOV.U32 R214, RZ, RZ, R4 ;  /* 0x000000ffffd67224 */ /* 0x008fe400078e0004 */
[----:B------:R-:W3:Y:S04]  /*4f20*/  LDL.LU R4, [R1+0x4] ;  /* 0x0000040001047983 */ /* 0x000ee80000300800 */
[----:B------:R-:W3:Y:S04]  /*4f30*/  LDL.LU R14, [R1+0x6c] ;  /* 0x00006c00010e7983 */ /* 0x000ee80000300800 */
[----:B------:R-:W3:Y:S04]  /*4f40*/  LDL.LU R5, [R1+0x70] ;  /* 0x0000700001057983 */ /* 0x000ee80000300800 */
[----:B------:R-:W3:Y:S04]  /*4f50*/  LDL.LU R223, [R1+0x74] ;  /* 0x0000740001df7983 */ /* 0x000ee80000300800 */
[----:B------:R-:W3:Y:S01]  /*4f60*/  LDL.LU R13, [R1+0x78] ;  /* 0x00007800010d7983 */ /* 0x000ee20000300800 */
[----:B------:R-:W-:Y:S01]  /*4f70*/  IMAD.MOV.U32 R178, RZ, RZ, R191 ;  /* 0x000000ffffb27224 */ /* 0x000fe200078e00bf */
[----:B------:R-:W-:-:S03]  /*4f80*/  PRMT R230, RZ, 0x7610, R230 ;  /* 0x00007610ffe67816 */ /* 0x000fc600000000e6 */
[----:B------:R-:W-:Y:S01]  /*4f90*/  IMAD.WIDE R180, R12, 0x2, R178 ;  /* 0x000000020cb47825 */ /* 0x000fe200078e02b2 */
[----:B------:R-:W-:-:S04]  /*4fa0*/  PRMT R231, RZ, 0x7610, R231 ;  /* 0x00007610ffe77816 */ /* 0x000fc800000000e7 */
[----:B------:R0:W3:Y:S02]  /*4fb0*/  @!P0 LDG.E.U16 R230, desc[UR14][R180.64] ;  /* 0x0000000eb4e68981 */ /* 0x0000e4000c1e1500 */
[----:B0-----:R-:W-:Y:S02]  /*4fc0*/  IMAD.MOV.U32 R180, RZ, RZ, R195 ;  /* 0x000000ffffb47224 */ /* 0x001fe400078e00c3 */
[----:B------:R-:W-:Y:S02]  /*4fd0*/  IMAD.MOV.U32 R181, RZ, RZ, R193 ;  /* 0x000000ffffb57224 */ /* 0x000fe400078e00c1 */
[----:B------:R-:W-:Y:S01]  /*4fe0*/  IMAD.WIDE R182, R12, 0x2, R180 ;  /* 0x000000020cb67825 */ /* 0x000fe200078e02b4 */
[----:B------:R-:W-:-:S04]  /*4ff0*/  PRMT R232, RZ, 0x7610, R232 ;  /* 0x00007610ffe87816 */ /* 0x000fc800000000e8 */
[----:B------:R0:W3:Y:S02]  /*5000*/  @!P0 LDG.E.U16 R231, desc[UR14][R182.64] ;  /* 0x0000000eb6e78981 */ /* 0x0000e4000c1e1500 */
[----:B0-----:R-:W-:Y:S02]  /*5010*/  IMAD.MOV.U32 R182, RZ, RZ, R199 ;  /* 0x000000ffffb67224 */ /* 0x001fe400078e00c7 */
[----:B------:R-:W-:Y:S02]  /*5020*/  IMAD.MOV.U32 R183, RZ, RZ, R197 ;  /* 0x000000ffffb77224 */ /* 0x000fe400078e00c5 */
[----:B------:R-:W-:Y:S01]  /*5030*/  IMAD.WIDE R184, R12, 0x2, R182 ;  /* 0x000000020cb87825 */ /* 0x000fe200078e02b6 */
[----:B------:R-:W-:-:S04]  /*5040*/  PRMT R233, RZ, 0x7610, R233 ;  /* 0x00007610ffe97816 */ /* 0x000fc800000000e9 */
[----:B------:R0:W3:Y:S01]  /*5050*/  @!P0 LDG.E.U16 R232, desc[UR14][R184.64] ;  /* 0x0000000eb8e88981 */ /* 0x0000e2000c1e1500 */
[----:B------:R-:W-:Y:S02]  /*5060*/  IMAD.MOV.U32 R186, RZ, RZ, R207 ;  /* 0x000000ffffba7224 */ /* 0x000fe400078e00cf */
[----:B------:R-:W-:Y:S02]  /*5070*/  IMAD.MOV.U32 R187, RZ, RZ, R205 ;  /* 0x000000ffffbb7224 */ /* 0x000fe400078e00cd */
[----:B0-----:R-:W-:Y:S02]  /*5080*/  IMAD.MOV.U32 R184, RZ, RZ, R203 ;  /* 0x000000ffffb87224 */ /* 0x001fe400078e00cb */
[----:B------:R-:W-:Y:S02]  /*5090*/  IMAD.MOV.U32 R185, RZ, RZ, R201 ;  /* 0x000000ffffb97224 */ /* 0x000fe400078e00c9 */
[----:B------:R-:W-:-:S05]  /*50a0*/  IMAD.WIDE R234, R12, 0x2, R184 ;  /* 0x000000020cea7825 */ /* 0x000fca00078e02b8 */
[----:B------:R0:W3:Y:S01]  /*50b0*/  @!P0 LDG.E.U16 R233, desc[UR14][R234.64] ;  /* 0x0000000eeae98981 */ /* 0x0000e2000c1e1500 */
[----:B------:R-:W-:Y:S01]  /*50c0*/  IMAD.WIDE R236, R12, 0x2, R186 ;  /* 0x000000020cec7825 */ /* 0x000fe200078e02ba */
[----:B0-----:R-:W-:Y:S02]  /*50d0*/  PRMT R234, RZ, 0x7610, R234 ;  /* 0x00007610ffea7816 */ /* 0x001fe400000000ea */
[----:B------:R-:W-:-:S04]  /*50e0*/  PRMT R235, RZ, 0x7610, R235 ;  /* 0x00007610ffeb7816 */ /* 0x000fc800000000eb */
[----:B------:R0:W3:Y:S01]  /*50f0*/  @!P0 LDG.E.U16 R234, desc[UR14][R236.64] ;  /* 0x0000000eecea8981 */ /* 0x0000e2000c1e1500 */
[----:B------:R-:W-:Y:S02]  /*5100*/  IMAD.MOV.U32 R191, RZ, RZ, R213 ;  /* 0x000000ffffbf7224 */ /* 0x000fe400078e00d5 */
[----:B0-----:R-:W-:-:S05]  /*5110*/  IMAD.WIDE R236, R12, 0x2, R188 ;  /* 0x000000020cec7825 */ /* 0x001fca00078e02bc */
[----:B------:R0:W3:Y:S01]  /*5120*/  @!P0 LDG.E.U16 R235, desc[UR14][R236.64] ;  /* 0x0000000eeceb8981 */ /* 0x0000e2000c1e1500 */
[----:B------:R-:W-:-:S04]  /*5130*/  IMAD.WIDE R238, R12, 0x2, R190 ;  /* 0x000000020cee7825 */ /* 0x000fc800078e02be */
[----:B------:R-:W-:Y:S02]  /*5140*/  IMAD.MOV.U32 R192, RZ, RZ, R219 ;  /* 0x000000ffffc07224 */ /* 0x000fe400078e00db */
[----:B------:R-:W-:Y:S01]  /*5150*/  IMAD.MOV.U32 R193, RZ, RZ, R217 ;  /* 0x000000ffffc17224 */ /* 0x000fe200078e00d9 */
        /* <DEDUP_REMOVED lines=37> */
[C---:B------:R-:W-:Y:S01]  /*53b0*/  IMAD.WIDE R248, R12.reuse, 0x2, R210 ;  /* 0x000000020cf87825 */ /* 0x040fe200078e02d2 */
[----:B------:R4:W-:Y:S01]  /*53c0*/  STS.U16 [R16+UR12+0x1900], R216 ;  /* 0x001900d810007988 */ /* 0x0009e2000800040c */
[----:B0-----:R-:W-:Y:S02]  /*53d0*/  PRMT R244, RZ, 0x7610, R244 ;  /* 0x00007610fff47816 */ /* 0x001fe400000000f4 */
[----:B------:R-:W-:Y:S01]  /*53e0*/  PRMT R245, RZ, 0x7610, R245 ;  /* 0x00007610fff57816 */ /* 0x000fe200000000f5 */
[----:B------:R-:W-:Y:S01]  /*53f0*/  IMAD.MOV.U32 R213, RZ, RZ, R8 ;  /* 0x000000ffffd57224 */ /* 0x000fe200078e0008 */
[----:B------:R-:W3:Y:S04]  /*5400*/  LDL.LU R9, [R1+0x3c] ;  /* 0x00003c0001097983 */ /* 0x000ee80000300800 */
[----:B------:R0:W3:Y:S01]  /*5410*/  @!P0 LDG.E.U16 R244, desc[UR14][R246.64] ;  /* 0x0000000ef6f48981 */ /* 0x0000e2000c1e1500 */
[----:B------:R-:W-:-:S03]  /*5420*/  IMAD.WIDE R250, R12, 0x2, R214 ;  /* 0x000000020cfa7825 */ /* 0x000fc600078e02d6 */
[----:B------:R1:W-:Y:S01]  /*5430*/  STS.U16 [R16+UR12+0x1d00], R218 ;  /* 0x001d00da10007988 */ /* 0x0003e2000800040c */
[----:B----4-:R-:W-:Y:S02]  /*5440*/  IMAD.MOV.U32 R216, RZ, RZ, R0 ;  /* 0x000000ffffd87224 */ /* 0x010fe400078e0000 */
[----:B--2---:R-:W-:Y:S02]  /*5450*/  IMAD.MOV.U32 R217, RZ, RZ, R2 ;  /* 0x000000ffffd97224 */ /* 0x004fe400078e0002 */
[----:B------:R-:W-:Y:S01]  /*5460*/  IMAD.MOV.U32 R219, RZ, RZ, R15 ;  /* 0x000000ffffdb7224 */ /* 0x000fe200078e000f */
[----:B------:R-:W-:Y:S01]  /*5470*/  PRMT R252, RZ, 0x7610, R252 ;  /* 0x00007610fffc7816 */ /* 0x000fe200000000fc */
[----:B0-----:R-:W-:Y:S01]  /*5480*/  IMAD.WIDE R246, R12, 0x2, R208 ;  /* 0x000000020cf67825 */ /* 0x001fe200078e02d0 */
[----:B------:R-:W2:Y:S04]  /*5490*/  LDL.LU R8, [R1+0x24] ;  /* 0x0000240001087983 */ /* 0x000ea80000300800 */
[----:B------:R0:W4:Y:S01]  /*54a0*/  @!P0 LDG.E.U16 R245, desc[UR14][R246.64] ;  /* 0x0000000ef6f58981 */ /* 0x000122000c1e1500 */
[----:B-1----:R-:W-:-:S03]  /*54b0*/  IMAD.MOV.U32 R218, RZ, RZ, R10 ;  /* 0x000000ffffda7224 */ /* 0x002fc600078e000a */
[----:B------:R-:W4:Y:S01]  /*54c0*/  LDL.LU R0, [R1+0x10] ;  /* 0x0000100001007983 */ /* 0x000f220000300800 */
[----:B0-----:R-:W-:Y:S02]  /*54d0*/  PRMT R246, RZ, 0x7610, R246 ;  /* 0x00007610fff67816 */ /* 0x001fe400000000f6 */
[----:B------:R-:W-:Y:S02]  /*54e0*/  PRMT R247, RZ, 0x7610, R247 ;  /* 0x00007610fff77816 */ /* 0x000fe400000000f7 */
[----:B------:R-:W-:Y:S01]  /*54f0*/  LOP3.LUT R10, R6, 0x30, RZ, 0x3c, !PT ;  /* 0x00000030060a7812 */ /* 0x000fe200078e3cff */
[C---:B------:R-:W-:Y:S01]  /*5500*/  IMAD.WIDE R16, R12.reuse, 0x2, R218 ;  /* 0x000000020c107825 */ /* 0x040fe200078e02da */
[----:B------:R0:W4:Y:S04]  /*5510*/  @!P0 LDG.E.U16 R246, desc[UR14][R248.64] ;  /* 0x0000000ef8f68981 */ /* 0x000128000c1e1500 */
[----:B------:R-:W4:Y:S01]  /*5520*/  LDL.LU R2, [R1] ;  /* 0x0000000001027983 */ /* 0x000f220000300800 */
[----:B0-----:R-:W-:-:S05]  /*5530*/  IMAD.WIDE R248, R12, 0x2, R212 ;  /* 0x000000020cf87825 */ /* 0x001fca00078e02d4 */
[----:B------:R0:W4:Y:S02]  /*5540*/  @!P0 LDG.E.U16 R247, desc[UR14][R248.64] ;  /* 0x0000000ef8f78981 */ /* 0x000124000c1e1500 */
[----:B0-----:R-:W-:Y:S02]  /*5550*/  PRMT R248, RZ, 0x7610, R248 ;  /* 0x00007610fff87816 */ /* 0x001fe400000000f8 */
[----:B------:R-:W-:-:S04]  /*5560*/  PRMT R249, RZ, 0x7610, R249 ;  /* 0x00007610fff97816 */ /* 0x000fc800000000f9 */
[----:B------:R0:W4:Y:S01]  /*5570*/  @!P0 LDG.E.U16 R248, desc[UR14][R250.64] ;  /* 0x0000000efaf88981 */ /* 0x000122000c1e1500 */
[----:B---3--:R-:W-:-:S03]  /*5580*/  IMAD.MOV.U32 R221, RZ, RZ, R14 ;  /* 0x000000ffffdd7224 */ /* 0x008fc600078e000e */
[----:B------:R1:W-:Y:S01]  /*5590*/  STS.U16 [R10+UR12+0x180], R220 ;  /* 0x000180dc0a007988 */ /* 0x0003e2000800040c */
[----:B0-----:R-:W-:-:S03]  /*55a0*/  IMAD.WIDE R250, R12, 0x2, R216 ;  /* 0x000000020cfa7825 */ /* 0x001fc600078e02d8 */
[----:B------:R0:W-:Y:S01]  /*55b0*/  STS.U16 [R10+UR12+0x580], R222 ;  /* 0x000580de0a007988 */ /* 0x0001e2000800040c */
[----:B-1----:R-:W-:-:S03]  /*55c0*/  IMAD.MOV.U32 R220, RZ, RZ, R5 ;  /* 0x000000ffffdc7224 */ /* 0x002fc600078e0005 */
[----:B------:R1:W3:Y:S01]  /*55d0*/  @!P0 LDG.E.U16 R249, desc[UR14][R250.64] ;  /* 0x0000000efaf98981 */ /* 0x0002e2000c1e1500 */
[----:B------:R-:W-:-:S04]  /*55e0*/  IMAD.WIDE R14, R12, 0x2, R220 ;  /* 0x000000020c0e7825 */ /* 0x000fc800078e02dc */
[----:B0-----:R-:W-:Y:S01]  /*55f0*/  IMAD.MOV.U32 R222, RZ, RZ, R13 ;  /* 0x000000ffffde7224 */ /* 0x001fe200078e000d */
[----:B-1----:R-:W-:Y:S02]  /*5600*/  PRMT R250, RZ, 0x7610, R250 ;  /* 0x00007610fffa7816 */ /* 0x002fe400000000fa */
[----:B------:R-:W-:Y:S01]  /*5610*/  PRMT R251, RZ, 0x7610, R251 ;  /* 0x00007610fffb7816 */ /* 0x000fe200000000fb */
[----:B------:R-:W-:-:S03]  /*5620*/  IMAD.WIDE R12, R12, 0x2, R222 ;  /* 0x000000020c0c7825 */ /* 0x000fc600078e02de */
[----:B------:R-:W3:Y:S04]  /*5630*/  @!P0 LDG.E.U16 R250, desc[UR14][R16.64] ;  /* 0x0000000e10fa8981 */ /* 0x000ee8000c1e1500 */
[----:B------:R-:W3:Y:S04]  /*5640*/  @!P0 LDG.E.U16 R251, desc[UR14][R14.64] ;  /* 0x0000000e0efb8981 */ /* 0x000ee8000c1e1500 */
[----:B------:R-:W3:Y:S04]  /*5650*/  @!P0 LDG.E.U16 R252, desc[UR14][R12.64] ;  /* 0x0000000e0cfc8981 */ /* 0x000ee8000c1e1500 */
[----:B------:R-:W2:Y:S04]  /*5660*/  LDL.LU.64 R16, [R1+0xc0] ;  /* 0x0000c00001107983 */ /* 0x000ea80000300a00 */
[----:B------:R-:W3:Y:S04]  /*5670*/  LDL.LU R5, [R1+0x38] ;  /* 0x0000380001057983 */ /* 0x000ee80000300800 */
[----:B------:R-:W3:Y:S04]  /*5680*/  LDL.LU.64 R14, [R1+0xb8] ;  /* 0x0000b800010e7983 */ /* 0x000ee80000300a00 */
[----:B------:R-:W4:Y:S04]  /*5690*/  LDL.LU.64 R12, [R1+0xb0] ;  /* 0x0000b000010c7983 */ /* 0x000f280000300a00 */
[----:B------:R0:W-:Y:S04]  /*56a0*/  STS.U16 [R10+UR12+0x980], R7 ;  /* 0x000980070a007988 */ /* 0x0001e8000800040c */
[----:B0-----:R-:W2:Y:S04]  /*56b0*/  LDL.LU R7, [R1+0xa8] ;  /* 0x0000a80001077983 */ /* 0x001ea80000300800 */
[----:B------:R0:W-:Y:S02]  /*56c0*/  STS.U16 [R10+UR12+0xd80], R4 ;  /* 0x000d80040a007988 */ /* 0x0001e4000800040c */
[----:B0-----:R-:W-:-:S02]  /*56d0*/  LOP3.LUT R4, R6, 0x40, RZ, 0x3c, !PT ;  /* 0x0000004006047812 */ /* 0x001fc400078e3cff */
[----:B--2---:R0:W-:Y:S04]  /*56e0*/  STS.U16 [R10+UR12+0x1180], R7 ;  /* 0x001180070a007988 */ /* 0x0041e8000800040c */
[----:B----4-:R1:W-:Y:S04]  /*56f0*/  STS.U16 [R10+UR12+0x1580], R12 ;  /* 0x0015800c0a007988 */ /* 0x0103e8000800040c */
[----:B------:R2:W-:Y:S04]  /*5700*/  STS.U16 [R10+UR12+0x1980], R17 ;  /* 0x001980110a007988 */ /* 0x0005e8000800040c */
[----:B0-----:R-:W4:Y:S04]  /*5710*/  LDL.LU R7, [R1+0x8] ;  /* 0x0000080001077983 */ /* 0x001f280000300800 */
[----:B-1----:R-:W4:Y:S04]  /*5720*/  LDL.LU R12, [R1+0x18] ;  /* 0x00001800010c7983 */ /* 0x002f280000300800 */
[----:B--2---:R-:W2:Y:S04]  /*5730*/  LDL.LU R17, [R1+0x30] ;  /* 0x0000300001117983 */ /* 0x004ea80000300800 */
[----:B------:R0:W-:Y:S04]  /*5740*/  STS.U16 [R10+UR12+0x1d80], R22 ;  /* 0x001d80160a007988 */ /* 0x0001e8000800040c */
[----:B------:R1:W-:Y:S04]  /*5750*/  STS.U16 [R4+UR12+0x200], R9 ;  /* 0x0002000904007988 */ /* 0x0003e8000800040c */
[----:B------:R3:W-:Y:S04]  /*5760*/  STS.U16 [R4+UR12+0x600], R8 ;  /* 0x0006000804007988 */ /* 0x0007e8000800040c */
[----:B0-----:R-:W2:Y:S04]  /*5770*/  LDL.LU R10, [R1+0xa4] ;  /* 0x0000a400010a7983 */ /* 0x001ea80000300800 */
[----:B------:R-:W4:Y:S04]  /*5780*/  LDL.LU R22, [R1+0xc] ;  /* 0x00000c0001167983 */ /* 0x000f280000300800 */
[----:B-1----:R-:W2:Y:S04]  /*5790*/  LDL.LU R9, [R1+0xa0] ;  /* 0x0000a00001097983 */ /* 0x002ea80000300800 */
[----:B---3--:R-:W3:Y:S04]  /*57a0*/  LDL.LU R8, [R1+0x9c] ;  /* 0x00009c0001087983 */ /* 0x008ee80000300800 */
[----:B------:R0:W-:Y:S04]  /*57b0*/  STS.U16 [R4+UR12+0xa00], R0 ;  /* 0x000a000004007988 */ /* 0x0001e8000800040c */
[----:B------:R1:W-:Y:S04]  /*57c0*/  STS.U16 [R4+UR12+0xe00], R2 ;  /* 0x000e000204007988 */ /* 0x0003e8000800040c */
[----:B0-----:R-:W2:Y:S04]  /*57d0*/  LDL.LU R0, [R1+0x98] ;  /* 0x0000980001007983 */ /* 0x001ea80000300800 */
[----:B-1----:R-:W2:Y:S04]  /*57e0*/  LDL.LU R2, [R1+0x94] ;  /* 0x0000940001027983 */ /* 0x002ea80000300800 */
[----:B---3--:R0:W-:Y:S04]  /*57f0*/  STS.U16 [R4+UR12+0x1200], R8 ;  /* 0x0012000804007988 */ /* 0x0081e8000800040c */
[----:B------:R1:W-:Y:S04]  /*5800*/  STS.U16 [R4+UR12+0x1600], R13 ;  /* 0x0016000d04007988 */ /* 0x0003e8000800040c */
[----:B------:R-:W-:Y:S04]  /*5810*/  STS.U16 [R4+UR12+0x1a00], R18 ;  /* 0x001a001204007988 */ /* 0x000fe8000800040c */
[----:B0-----:R-:W3:Y:S04]  /*5820*/  LDL.LU R8, [R1+0x1c] ;  /* 0x00001c0001087983 */ /* 0x001ee80000300800 */
[----:B-1----:R-:W3:Y:S04]  /*5830*/  LDL.LU R13, [R1+0x34] ;  /* 0x00003400010d7983 */ /* 0x002ee80000300800 */
[----:B------:R0:W-:Y:S04]  /*5840*/  STS.U16 [R4+UR12+0x1e00], R23 ;  /* 0x001e001704007988 */ /* 0x0001e8000800040c */
[----:B0-----:R-:W2:Y:S04]  /*5850*/  LDL.LU R4, [R1+0x90] ;  /* 0x0000900001047983 */ /* 0x001ea80000300800 */
[----:B------:R-:W4:Y:S01]  /*5860*/  LDL.LU R23, [R1+0x20] ;  /* 0x0000200001177983 */ /* 0x000f220000300800 */
[----:B------:R-:W-:-:S05]  /*5870*/  LOP3.LUT R18, R6, 0x50, RZ, 0x3c, !PT ;  /* 0x0000005006127812 */ /* 0x000fca00078e3cff */
[----:B------:R-:W-:Y:S04]  /*5880*/  STS.U16 [R18+UR12+0x280], R5 ;  /* 0x0002800512007988 */ /* 0x000fe8000800040c */
[----:B----4-:R-:W-:Y:S04]  /*5890*/  STS.U16 [R18+UR12+0x680], R23 ;  /* 0x0006801712007988 */ /* 0x010fe8000800040c */
[----:B------:R0:W-:Y:S04]  /*58a0*/  STS.U16 [R18+UR12+0xa80], R22 ;  /* 0x000a801612007988 */ /* 0x0001e8000800040c */
[----:B--2---:R1:W-:Y:S04]  /*58b0*/  STS.U16 [R18+UR12+0xe80], R4 ;  /* 0x000e800412007988 */ /* 0x0043e8000800040c */
[----:B------:R-:W-:Y:S01]  /*58c0*/  STS.U16 [R18+UR12+0x1280], R9 ;  /* 0x0012800912007988 */ /* 0x000fe2000800040c */
[----:B0-----:R-:W-:-:S03]  /*58d0*/  LOP3.LUT R22, R6, 0x60, RZ, 0x3c, !PT ;  /* 0x0000006006167812 */ /* 0x001fc600078e3cff */
[----:B------:R-:W-:Y:S04]  /*58e0*/  STS.U16 [R18+UR12+0x1680], R14 ;  /* 0x0016800e12007988 */ /* 0x000fe8000800040c */
[----:B-1----:R-:W2:Y:S04]  /*58f0*/  LDL.LU R4, [R1+0x8c] ;  /* 0x00008c0001047983 */ /* 0x002ea80000300800 */
[----:B------:R-:W-:Y:S04]  /*5900*/  STS.U16 [R18+UR12+0x1a80], R19 ;  /* 0x001a801312007988 */ /* 0x000fe8000800040c */
[----:B------:R-:W-:Y:S04]  /*5910*/  STS.U16 [R18+UR12+0x1e80], R152 ;  /* 0x001e809812007988 */ /* 0x000fe8000800040c */
[----:B---3--:R-:W-:Y:S04]  /*5920*/  STS.U16 [R22+UR12+0x300], R13 ;  /* 0x0003000d16007988 */ /* 0x008fe8000800040c */
[----:B------:R0:W-:Y:S04]  /*5930*/  STS.U16 [R22+UR12+0x700], R8 ;  /* 0x0007000816007988 */ /* 0x0001e8000800040c */
[----:B------:R-:W-:Y:S04]  /*5940*/  STS.U16 [R22+UR12+0xb00], R7 ;  /* 0x000b000716007988 */ /* 0x000fe8000800040c */
[----:B------:R1:W-:Y:S01]  /*5950*/  STS.U16 [R22+UR12+0xf00], R2 ;  /* 0x000f000216007988 */ /* 0x0003e2000800040c */
[----:B------:R-:W-:Y:S01]  /*5960*/  USHF.L.U32 UR4, UR13, 0x7, URZ ;  /* 0x000000070d047899 */ /* 0x000fe2000800063f */
[----:B0-----:R-:W0:Y:S02]  /*5970*/  LDC R8, c[0x0][0x23c] ;  /* 0x00008f00ff087b82 */ /* 0x001e240000000800 */
[----:B-1----:R-:W3:Y:S01]  /*5980*/  LDL.LU R2, [R1+0x88] ;  /* 0x0000880001027983 */ /* 0x002ee20000300800 */
[----:B------:R-:W-:-:S03]  /*5990*/  LOP3.LUT R7, R6, 0x70, RZ, 0x3c, !PT ;  /* 0x0000007006077812 */ /* 0x000fc600078e3cff */
[----:B------:R-:W-:Y:S04]  /*59a0*/  STS.U16 [R22+UR12+0x1300], R10 ;  /* 0x0013000a16007988 */ /* 0x000fe8000800040c */
[----:B------:R-:W-:Y:S04]  /*59b0*/  STS.U16 [R22+UR12+0x1700], R15 ;  /* 0x0017000f16007988 */ /* 0x000fe8000800040c */
[----:B------:R-:W-:Y:S04]  /*59c0*/  STS.U16 [R22+UR12+0x1b00], R20 ;  /* 0x001b001416007988 */ /* 0x000fe8000800040c */
[----:B------:R-:W-:Y:S04]  /*59d0*/  STS.U16 [R22+UR12+0x1f00], R153 ;  /* 0x001f009916007988 */ /* 0x000fe8000800040c */
[----:B------:R-:W-:Y:S04]  /*59e0*/  STS.U16 [R7+UR12+0x380], R17 ;  /* 0x0003801107007988 */ /* 0x000fe8000800040c */
[----:B------:R-:W-:Y:S01]  /*59f0*/  STS.U16 [R7+UR12+0x780], R12 ;  /* 0x0007800c07007988 */ /* 0x000fe2000800040c */
[----:B------:R-:W-:-:S04]  /*5a00*/  ULOP3.LUT UR4, UR4, 0x200, URZ, 0xc0, !UPT ;  /* 0x0000020004047892 */ /* 0x000fc8000f8ec03f */
[----:B------:R-:W-:-:S04]  /*5a10*/  ULEA.HI UR4, UR12, UR4, URZ, 0x1c ;  /* 0x000000040c047291 */ /* 0x000fc8000f8fe03f */
[----:B------:R-:W-:Y:S01]  /*5a20*/  ULOP3.LUT UR8, UR4, 0x3fff, URZ, 0xc0, !UPT ;  /* 0x00003fff04087892 */ /* 0x000fe2000f8ec03f */
[----:B------:R-:W-:Y:S02]  /*5a30*/  UMOV UR9, 0x40000040 ;  /* 0x4000004000097882 */ /* 0x000fe40000000000 */
[----:B------:R-:W-:Y:S01]  /*5a40*/  UMOV UR4, URZ ;  /* 0x0000003f00047c82 */ /* 0x000fe20008000000 */
[----:B--2---:R1:W-:Y:S04]  /*5a50*/  STS.U16 [R7+UR12+0xb80], R4 ;  /* 0x000b800407007988 */ /* 0x0043e8000800040c */
[----:B------:R-:W-:Y:S04]  /*5a60*/  STS.U16 [R7+UR12+0xf80], R0 ;  /* 0x000f800007007988 */ /* 0x000fe8000800040c */
[----:B------:R-:W-:Y:S04]  /*5a70*/  STS.U16 [R7+UR12+0x1380], R11 ;  /* 0x0013800b07007988 */ /* 0x000fe8000800040c */
[----:B------:R-:W-:Y:S04]  /*5a80*/  STS.U16 [R7+UR12+0x1780], R16 ;  /* 0x0017801007007988 */ /* 0x000fe8000800040c */
[----:B------:R-:W-:Y:S04]  /*5a90*/  STS.U16 [R7+UR12+0x1b80], R21 ;  /* 0x001b801507007988 */ /* 0x000fe8000800040c */
[----:B------:R3:W-:Y:S01]  /*5aa0*/  STS.U16 [R7+UR12+0x1f80], R154 ;  /* 0x001f809a07007988 */ /* 0x0007e2000800040c */
[----:B------:R-:W-:Y:S01]  /*5ab0*/  UMOV UR26, UR6 ;  /* 0x00000006001a7c82 */ /* 0x000fe20008000000 */
[----:B------:R-:W-:-:S02]  /*5ac0*/  UMOV UR27, UR7 ;  /* 0x00000007001b7c82 */ /* 0x000fc40008000000 */
[----:B-1----:R-:W2:Y:S01]  /*5ad0*/  LDL.LU R4, [R1+0x84] ;  /* 0x0000840001047983 */ /* 0x002ea20000300800 */
[----:B0-----:R-:W-:Y:S01]  /*5ae0*/  IMAD.SHL.U32 R8, R8, 0x40, RZ ;  /* 0x0000004008087824 */ /* 0x001fe200078e00ff */
[----:B------:R-:W0:Y:S01]  /*5af0*/  S2R R5, SR_TID.X ;  /* 0x0000000000057919 */ /* 0x000e220000002100 */
[----:B---3--:R-:W-:Y:S01]  /*5b00*/  LOP3.LUT R7, R2, 0x40, RZ, 0x3c, !PT ;  /* 0x0000004002077812 */ /* 0x008fe200078e3cff */
[----:B------:R-:W-:Y:S04]  /*5b10*/  STS.U16 [R2+UR12+0x8000], R155 ;  /* 0x0080009b02007988 */ /* 0x000fe8000800040c */
        /* <DEDUP_REMOVED lines=30> */
[----:B------:R1:W-:Y:S01]  /*5d00*/  STS.U16 [R7+UR12+0xbe00], R252 ;  /* 0x00be00fc07007988 */ /* 0x0003e2000800040c */
[----:B------:R3:W-:Y:S06]  /*5d10*/  MEMBAR.ALL.CTA ;  /* 0x0000000000007992 */ /* 0x0007ec0000008000 */
[----:B---3--:R-:W3:Y:S01]  /*5d20*/  FENCE.VIEW.ASYNC.S ;  /* 0x00000000000073c6 */ /* 0x008ee20000000000 */
[----:B------:R-:W-:-:S03]  /*5d30*/  IMAD.WIDE R222, R8, 0x2, R222 ;  /* 0x0000000208de7825 */ /* 0x000fc600078e02de */
[----:B------:R4:W5:Y:S01]  /*5d40*/  LDL.LU R0, [R1+0x80] ;  /* 0x0000800001007983 */ /* 0x0009620000300800 */
[----:B-1----:R-:W1:Y:S08]  /*5d50*/  LDC R7, c[0x0][0x238] ;  /* 0x00008e00ff077b82 */ /* 0x002e700000000800 */
[----:B---3--:R-:W-:Y:S06]  /*5d60*/  BAR.SYNC.DEFER_BLOCKING 0x0 ;  /* 0x0000000000007b1d */ /* 0x008fec0000010000 */
[----:B------:R-:W-:-:S06]  /*5d70*/  WARPGROUP.ARRIVE ;  /* 0x00000000000079c5 */ /* 0x000fcc0000000000 */
[----:B------:R-:W-:Y:S01]  /*5d80*/  HGMMA.64x128x16.F32 R88, gdesc[UR8].tnspA, R88 ;  /* 0x21e00000085879f0 */ /* 0x000fe20008700858 */
[----:B------:R-:W-:-:S04]  /*5d90*/  UIADD3 UR8, UP0, UR8, 0x80, URZ ;  /* 0x0000008008087890 */ /* 0x000fc8000ff1e03f */
[----:B------:R-:W-:-:S03]  /*5da0*/  UIADD3.X UR5, UR4, 0x40000040, URZ, UP0, !UPT ;  /* 0x4000004004057890 */ /* 0x000fc600087fe43f */
[----:B------:R-:W-:-:S06]  /*5db0*/  UMOV UR4, UR8 ;  /* 0x0000000800047c82 */ /* 0x000fcc0008000000 */
[----:B------:R-:W-:Y:S01]  /*5dc0*/  HGMMA.64x128x16.F32 R88, gdesc[UR4].tnspA, R88 ;  /* 0x21e00000045879f0 */ /* 0x000fe20008700858 */
[----:B------:R-:W-:Y:S02]  /*5dd0*/  UIADD3.64 UR20, UR4, 0x80, URZ ;  /* 0x0000008004147897 */ /* 0x000fe4000fffe03f */
[----:B------:R-:W-:Y:S02]  /*5de0*/  UIADD3.64 UR16, UR4, 0x100, URZ ;  /* 0x0000010004107897 */ /* 0x000fe4000fffe03f */
[----:B------:R-:W-:-:S07]  /*5df0*/  UIADD3.64 UR8, UR4, 0x380, URZ ;  /* 0x0000038004087897 */ /* 0x000fce000fffe03f */
[----:B------:R-:W-:Y:S01]  /*5e00*/  HGMMA.64x128x16.F32 R88, gdesc[UR20].tnspA, R88 ;  /* 0x21e00000145879f0 */ /* 0x000fe20008700858 */
[----:B------:R-:W-:-:S11]  /*5e10*/  UIADD3.64 UR24, UR4, 0x400, URZ ;  /* 0x0000040004187897 */ /* 0x000fd6000fffe03f */
[----:B------:R-:W-:-:S12]  /*5e20*/  HGMMA.64x128x16.F32 R88, gdesc[UR16].tnspA, R88 ;  /* 0x21e00000105879f0 */ /* 0x000fd80008700858 */
[----:B------:R-:W-:Y:S01]  /*5e30*/  HGMMA.64x128x16.F32 R24, gdesc[UR8].tnspA, R24 ;  /* 0x21e00000081879f0 */ /* 0x000fe20008700818 */
[----:B------:R-:W-:-:S11]  /*5e40*/  UIADD3.64 UR20, UR4, 0x480, URZ ;  /* 0x0000048004147897 */ /* 0x000fd6000fffe03f */
[----:B------:R-:W-:Y:S01]  /*5e50*/  HGMMA.64x128x16.F32 R24, gdesc[UR24].tnspA, R24 ;  /* 0x21e00000181879f0 */ /* 0x000fe20008700818 */
[----:B------:R-:W-:-:S11]  /*5e60*/  UIADD3.64 UR16, UR4, 0x500, URZ ;  /* 0x0000050004107897 */ /* 0x000fd6000fffe03f */
[----:B------:R-:W-:Y:S01]  /*5e70*/  HGMMA.64x128x16.F32 R24, gdesc[UR20].tnspA, R24 ;  /* 0x21e00000141879f0 */ /* 0x000fe20008700818 */
[C---:B------:R-:W-:Y:S01]  /*5e80*/  IMAD.WIDE R220, R8.reuse, 0x2, R220 ;  /* 0x0000000208dc7825 */ /* 0x040fe200078e02dc */
[----:B------:R-:W-:Y:S03]  /*5e90*/  STL [R1+0x78], R222 ;  /* 0x000078de01007387 */ /* 0x000fe60000100800 */
[C---:B------:R-:W-:Y:S01]  /*5ea0*/  IMAD.WIDE R218, R8.reuse, 0x2, R218 ;  /* 0x0000000208da7825 */ /* 0x040fe200078e02da */
[----:B------:R-:W-:Y:S03]  /*5eb0*/  STL [R1+0x74], R223 ;  /* 0x000074df01007387 */ /* 0x000fe60000100800 */
[C---:B------:R-:W-:Y:S01]  /*5ec0*/  IMAD.WIDE R216, R8.reuse, 0x2, R216 ;  /* 0x0000000208d87825 */ /* 0x040fe200078e02d8 */
[----:B------:R-:W-:Y:S03]  /*5ed0*/  STL [R1+0x70], R220 ;  /* 0x000070dc01007387 */ /* 0x000fe60000100800 */
[----:B------:R-:W-:Y:S01]  /*5ee0*/  IMAD.WIDE R214, R8, 0x2, R214 ;  /* 0x0000000208d67825 */ /* 0x000fe200078e02d6 */
[----:B------:R-:W-:Y:S03]  /*5ef0*/  STL [R1+0x6c], R221 ;  /* 0x00006cdd01007387 */ /* 0x000fe60000100800 */
[----:B--2---:R-:W-:Y:S01]  /*5f00*/  VIADD R4, R4, 0xffffffff ;  /* 0xffffffff04047836 */ /* 0x004fe20000000000 */
[----:B------:R-:W-:Y:S01]  /*5f10*/  HGMMA.64x128x16.F32 R24, gdesc[UR16].tnspA, R24, gsb0 ;  /* 0x21e00000101879f0 */ /* 0x000fe20008000818 */
[----:B------:R-:W-:Y:S01]  /*5f20*/  STL [R1+0x68], R218 ;  /* 0x000068da01007387 */ /* 0x000fe20000100800 */
[----:B------:R-:W-:-:S03]  /*5f30*/  IMAD.WIDE R212, R8, 0x2, R212 ;  /* 0x0000000208d47825 */ /* 0x000fc600078e02d4 */
[----:B------:R-:W-:Y:S01]  /*5f40*/  STL [R1+0x64], R219 ;  /* 0x000064db01007387 */ /* 0x000fe20000100800 */
[----:B------:R-:W-:Y:S01]  /*5f50*/  IMAD.WIDE R210, R8, 0x2, R210 ;  /* 0x0000000208d27825 */ /* 0x000fe200078e02d2 */
[----:B------:R-:W-:Y:S02]  /*5f60*/  ISETP.NE.U32.AND P0, PT, R4, RZ, PT ;  /* 0x000000ff0400720c */ /* 0x000fe40003f05070 */
[----:B------:R-:W-:Y:S01]  /*5f70*/  STL [R1+0x60], R216 ;  /* 0x000060d801007387 */ /* 0x000fe20000100800 */
[----:B------:R-:W-:-:S03]  /*5f80*/  IMAD.WIDE R208, R8, 0x2, R208 ;  /* 0x0000000208d07825 */ /* 0x000fc600078e02d0 */
[----:B------:R-:W-:Y:S04]  /*5f90*/  STL [R1+0x5c], R217 ;  /* 0x00005cd901007387 */ /* 0x000fe80000100800 */
[----:B------:R-:W-:Y:S01]  /*5fa0*/  STL [R1+0x58], R214 ;  /* 0x000058d601007387 */ /* 0x000fe20000100800 */
[----:B------:R-:W-:-:S03]  /*5fb0*/  IMAD.WIDE R196, R8, 0x2, R196 ;  /* 0x0000000208c47825 */ /* 0x000fc600078e02c4 */
        /* <DEDUP_REMOVED lines=12> */
[----:B------:R2:W-:Y:S01]  /*6080*/  STL [R1+0x2c], R209 ;  /* 0x00002cd101007387 */ /* 0x0005e20000100800 */
[----:B------:R-:W-:Y:S02]  /*6090*/  IMAD.MOV.U32 R242, RZ, RZ, R197 ;  /* 0x000000fffff27224 */ /* 0x000fe400078e00c5 */
[----:B------:R-:W-:-:S04]  /*60a0*/  IMAD.WIDE R170, R8, 0x2, R170 ;  /* 0x0000000208aa7825 */ /* 0x000fc800078e02aa */
[----:B------:R-:W-:-:S04]  /*60b0*/  IMAD.WIDE R206, R8, 0x2, R206 ;  /* 0x0000000208ce7825 */ /* 0x000fc800078e02ce */
[----:B--2---:R-:W-:Y:S02]  /*60c0*/  IMAD.MOV.U32 R209, RZ, RZ, R189 ;  /* 0x000000ffffd17224 */ /* 0x004fe400078e00bd */
[----:B------:R-:W-:-:S04]  /*60d0*/  IMAD.WIDE R200, R8, 0x2, R200 ;  /* 0x0000000208c87825 */ /* 0x000fc800078e02c8 */
[----:B------:R-:W-:-:S04]  /*60e0*/  IMAD.WIDE R192, R8, 0x2, R192 ;  /* 0x0000000208c07825 */ /* 0x000fc800078e02c0 */
[----:B------:R-:W-:Y:S02]  /*60f0*/  IMAD.MOV.U32 R197, RZ, RZ, R183 ;  /* 0x000000ffffc57224 */ /* 0x000fe400078e00b7 */
[----:B------:R-:W-:Y:S02]  /*6100*/  IMAD.MOV.U32 R189, RZ, RZ, R179 ;  /* 0x000000ffffbd7224 */ /* 0x000fe400078e00b3 */
[----:B------:R-:W-:-:S04]  /*6110*/  IMAD.WIDE R168, R8, 0x2, R168 ;  /* 0x0000000208a87825 */ /* 0x000fc800078e02a8 */
        /* <DEDUP_REMOVED lines=8> */
[----:B------:R-:W-:Y:S02]  /*61a0*/  IMAD.MOV.U32 R183, RZ, RZ, R177 ;  /* 0x000000ffffb77224 */ /* 0x000fe400078e00b1 */
[----:B------:R-:W-:Y:S02]  /*61b0*/  IMAD.MOV.U32 R179, RZ, RZ, R175 ;  /* 0x000000ffffb37224 */ /* 0x000fe400078e00af */
[----:B------:R-:W-:-:S04]  /*61c0*/  IMAD.WIDE R166, R8, 0x2, R166 ;  /* 0x0000000208a67825 */ /* 0x000fc800078e02a6 */
[----:B------:R-:W-:-:S04]  /*61d0*/  IMAD.WIDE R160, R8, 0x2, R160 ;  /* 0x0000000208a07825 */ /* 0x000fc800078e02a0 */
[C---:B------:R-:W-:Y:S01]  /*61e0*/  IMAD.WIDE R164, R8.reuse, 0x2, R164 ;  /* 0x0000000208a47825 */ /* 0x040fe200078e02a4 */
[----:B------:R4:W-:Y:S03]  /*61f0*/  STL [R1+0x28], R206 ;  /* 0x000028ce01007387 */ /* 0x0009e60000100800 */
[----:B------:R-:W-:Y:S02]  /*6200*/  IMAD.MOV.U32 R177, RZ, RZ, R172 ;  /* 0x000000ffffb17224 */ /* 0x000fe400078e00ac */
[----:B------:R-:W-:Y:S02]  /*6210*/  IMAD.MOV.U32 R175, RZ, RZ, R173 ;  /* 0x000000ffffaf7224 */ /* 0x000fe400078e00ad */
[----:B-1----:R-:W-:Y:S02]  /*6220*/  IMAD.SHL.U32 R7, R7, 0x40, RZ ;  /* 0x0000004007077824 */ /* 0x002fe400078e00ff */
[----:B------:R-:W-:Y:S01]  /*6230*/  IMAD.WIDE R8, R8, 0x2, R162 ;  /* 0x0000000208087825 */ /* 0x000fe200078e02a2 */
[----:B0-----:R-:W-:-:S03]  /*6240*/  LOP3.LUT R5, R5, 0x3f, RZ, 0xc0, !PT ;  /* 0x0000003f05057812 */ /* 0x001fc600078ec0ff */
[----:B------:R-:W-:Y:S02]  /*6250*/  IMAD.MOV.U32 R172, RZ, RZ, R170 ;  /* 0x000000ffffac7224 */ /* 0x000fe400078e00aa */
[----:B------:R-:W-:Y:S01]  /*6260*/  IMAD.MOV.U32 R173, RZ, RZ, R171 ;  /* 0x000000ffffad7224 */ /* 0x000fe200078e00ab */
[----:B------:R-:W-:Y:S02]  /*6270*/  WARPGROUP.DEPBAR.LE gsb0, 0x0 ;  /* 0x00008000000079c5 */ /* 0x000fe40000010000 */
[----:B------:R-:W-:Y:S02]  /*6280*/  IMAD.MOV.U32 R246, RZ, RZ, R201 ;  /* 0x000000fffff67224 */ /* 0x000fe400078e00c9 */
[----:B------:R-:W-:Y:S02]  /*6290*/  IMAD.MOV.U32 R217, RZ, RZ, R193 ;  /* 0x000000ffffd97224 */ /* 0x000fe400078e00c1 */
[----:B------:R-:W-:Y:S02]  /*62a0*/  IMAD.MOV.U32 R170, RZ, RZ, R168 ;  /* 0x000000ffffaa7224 */ /* 0x000fe400078e00a8 */
[----:B------:R-:W-:-:S02]  /*62b0*/  IMAD.MOV.U32 R171, RZ, RZ, R169 ;  /* 0x000000ffffab7224 */ /* 0x000fc400078e00a9 */
[----:B------:R-:W-:Y:S02]  /*62c0*/  IMAD.MOV.U32 R252, RZ, RZ, R207 ;  /* 0x000000fffffc7224 */ /* 0x000fe400078e00cf */
[----:B------:R-:W-:Y:S02]  /*62d0*/  IMAD.MOV.U32 R250, RZ, RZ, R205 ;  /* 0x000000fffffa7224 */ /* 0x000fe400078e00cd */
        /* <DEDUP_REMOVED lines=27> */
[----:B------:R-:W-:-:S04]  /*6490*/  IMAD.WIDE R158, R7, 0x2, R158 ;  /* 0x00000002079e7825 */ /* 0x000fc800078e029e */
[----:B------:R-:W-:Y:S02]  /*64a0*/  IMAD.MOV.U32 R163, RZ, RZ, R8 ;  /* 0x000000ffffa37224 */ /* 0x000fe400078e0008 */
[----:B------:R-:W-:Y:S02]  /*64b0*/  IMAD.MOV.U32 R162, RZ, RZ, R9 ;  /* 0x000000ffffa27224 */ /* 0x000fe400078e0009 */
[----:B------:R-:W-:Y:S01]  /*64c0*/  VIADD R3, R3, 0xffffffc0 ;  /* 0xffffffc003037836 */ /* 0x000fe20000000000 */
[----:B----4-:R-:W-:Y:S06]  /*64d0*/  @P0 BRA `(.L_x_1) ;  /* 0xffffffc800a00947 */ /* 0x010fec000383ffff */
[----:B------:R-:W-:Y:S02]  /*64e0*/  F2FP.F16.F32.PACK_AB R67, R67, R66 ;  /* 0x000000424343723e */ /* 0x000fe400000000ff */
[----:B------:R-:W-:Y:S02]  /*64f0*/  F2FP.F16.F32.PACK_AB R66, R65, R64 ;  /* 0x000000404142723e */ /* 0x000fe400000000ff */
[----:B------:R-:W-:Y:S02]  /*6500*/  F2FP.F16.F32.PACK_AB R64, R129, R128 ;  /* 0x000000808140723e */ /* 0x000fe400000000ff */
[----:B------:R-:W-:Y:S02]  /*6510*/  F2FP.F16.F32.PACK_AB R87, R87, R86 ;  /* 0x000000565757723e */ /* 0x000fe400000000ff */
[----:B------:R-:W-:Y:S02]  /*6520*/  F2FP.F16.F32.PACK_AB R83, R83, R82 ;  /* 0x000000525353723e */ /* 0x000fe400000000ff */
[----:B------:R-:W-:-:S02]  /*6530*/  F2FP.F16.F32.PACK_AB R79, R79, R78 ;  /* 0x0000004e4f4f723e */ /* 0x000fc400000000ff */
        /* <DEDUP_REMOVED lines=57> */
[----:B------:R-:W-:-:S07]  /*68d0*/  F2FP.F16.F32.PACK_AB R24, R89, R88 ;  /* 0x000000585918723e */ /* 0x000fce00000000ff */
.L_x_0:
[----:B------:R-:W2:Y:S01]  /*68e0*/  LDL.LU R152, [R1+0x7c] ;  /* 0x00007c0001987983 */ /* 0x000ea20000300800 */
[----:B------:R-:W-:Y:S01]  /*68f0*/  ULDC.64 UR4, c[0x0][0x228] ;  /* 0x00008a0000047ab9 */ /* 0x000fe20000000a00 */
[----:B------:R-:W0:Y:S01]  /*6900*/  S2R R6, SR_TID.X ;  /* 0x0000000000067919 */ /* 0x000e220000002100 */
[----:B-----5:R-:W-:Y:S01]  /*6910*/  VIADD R4, R0, 0x1 ;  /* 0x0000000100047836 */ /* 0x020fe20000000000 */
[----:B------:R-:W-:Y:S01]  /*6920*/  ULDC.64 UR6, c[0x0][0x220] ;  /* 0x0000880000067ab9 */ /* 0x000fe20000000a00 */
[C---:B0-----:R-:W-:Y:S02]  /*6930*/  IMAD.SHL.U32 R2, R6.reuse, 0x10, RZ ;  /* 0x0000001006027824 */ /* 0x041fe400078e00ff */
[----:B------:R-:W-:-:S03]  /*6940*/  IMAD.SHL.U32 R3, R6, 0x80, RZ ;  /* 0x0000008006037824 */ /* 0x000fc600078e00ff */
[----:B------:R-:W-:Y:S02]  /*6950*/  LOP3.LUT R2, R2, 0xf0, RZ, 0xc0, !PT ;  /* 0x000000f002027812 */ /* 0x000fe400078ec0ff */
[----:B------:R-:W-:-:S04]  /*6960*/  LOP3.LUT R3, R3, 0x800, RZ, 0xc0, !PT ;  /* 0x0000080003037812 */ /* 0x000fc800078ec0ff */
[----:B------:R-:W-:Y:S01]  /*6970*/  IADD3 R3, R3, UR12, R2 ;  /* 0x0000000c03037c10 */ /* 0x000fe2000fffe002 */
[----:B------:R-:W-:-:S05]  /*6980*/  IMAD.SHL.U32 R2, R6, 0x8, RZ ;  /* 0x0000000806027824 */ /* 0x000fca00078e00ff */
[----:B------:R-:W-:-:S05]  /*6990*/  LOP3.LUT R2, R2, 0x700, RZ, 0xc0, !PT ;  /* 0x0000070002027812 */ /* 0x000fca00078ec0ff */
[----:B------:R-:W-:Y:S01]  /*69a0*/  IMAD.IADD R92, R2, 0x1, R3 ;  /* 0x00000001025c7824 */ /* 0x000fe200078e0203 */
[----:B------:R-:W-:Y:S01]  /*69b0*/  BAR.SYNC.DEFER_BLOCKING 0x0 ;  /* 0x0000000000007b1d */ /* 0x000fe20000010000 */
[----:B------:R-:W-:-:S05]  /*69c0*/  VIADD R5, R0, 0x2 ;  /* 0x0000000200057836 */ /* 0x000fca0000000000 */
[----:B------:R-:W-:Y:S02]  /*69d0*/  STSM.16.M88.4 [R92], R24 ;  /* 0x000000185c007844 */ /* 0x000fe40000000200 */
[----:B------:R-:W-:Y:S01]  /*69e0*/  BAR.SYNC.DEFER_BLOCKING 0x0 ;  /* 0x0000000000007b1d */ /* 0x000fe20000010000 */
[----:B--2---:R-:W-:-:S05]  /*69f0*/  ISETP.GE.AND P0, PT, R152, UR4, PT ;  /* 0x0000000498007c0c */ /* 0x004fca000bf06270 */
[----:B------:R-:W-:Y:S02]  /*6a00*/  ULDC UR4, c[0x0][0x22c] ;  /* 0x00008b0000047ab9 */ /* 0x000fe40000000800 */
[----:B------:R-:W-:Y:S01]  /*6a10*/  ISETP.LT.AND P4, PT, R4, UR4, !P0 ;  /* 0x0000000404007c0c */ /* 0x000fe2000c781270 */
[----:B------:R-:W-:Y:S01]  /*6a20*/  ULDC UR4, c[0x0][0x22c] ;  /* 0x00008b0000047ab9 */ /* 0x000fe20000000800 */
[----:B------:R-:W-:Y:S01]  /*6a30*/  VIADD R4, R0, 0x3 ;  /* 0x0000000300047836 */ /* 0x000fe20000000000 */
[----:B------:R-:W-:Y:S01]  /*6a40*/  ISETP.LT.AND P2, PT, R5, UR4, !P0 ;  /* 0x0000000405007c0c */ /* 0x000fe2000c741270 */
[----:B------:R-:W-:-:S03]  /*6a50*/  ULDC UR4, c[0x0][0x22c] ;  /* 0x00008b0000047ab9 */ /* 0x000fc60000000800 */
[----:B------:R-:W-:Y:S01]  /*6a60*/  ISETP.LT.AND P1, PT, R4, UR4, !P0 ;  /* 0x0000000404007c0c */ /* 0x000fe2000c721270 */
[----:B------:R-:W-:Y:S01]  /*6a70*/  VIADD R5, R0, 0x4 ;  /* 0x0000000400057836 */ /* 0x000fe20000000000 */
[----:B------:R-:W-:Y:S01]  /*6a80*/  LOP3.LUT R4, R6, 0xff, RZ, 0xc0, !PT ;  /* 0x000000ff06047812 */ /* 0x000fe200078ec0ff */
[----:B------:R-:W-:-:S03]  /*6a90*/  ULDC UR4, c[0x0][0x22c] ;  /* 0x00008b0000047ab9 */ /* 0x000fc60000000800 */
[----:B------:R-:W-:-:S05]  /*6aa0*/  LEA R2, R4, UR12, 0x4 ;  /* 0x0000000c04027c11 */ /* 0x000fca000f8e20ff */
[----:B------:R-:W0:Y:S01]  /*6ab0*/  LDS.128 R88, [R2] ;  /* 0x0000000002587984 */ /* 0x000e220000000c00 */
[----:B------:R-:W-:Y:S06]  /*6ac0*/  BAR.SYNC.DEFER_BLOCKING 0x0 ;  /* 0x0000000000007b1d */ /* 0x000fec0000010000 */
[----:B------:R-:W-:Y:S02]  /*6ad0*/  STSM.16.M88.4 [R92], R28 ;  /* 0x0000001c5c007844 */ /* 0x000fe40000000200 */
[----:B------:R-:W-:Y:S06]  /*6ae0*/  BAR.SYNC.DEFER_BLOCKING 0x0 ;  /* 0x0000000000007b1d */ /* 0x000fec0000010000 */
[----:B------:R-:W1:Y:S02]  /*6af0*/  LDS.128 R60, [R2] ;  /* 0x00000000023c7984 */ /* 0x000e640000000c00 */
[----:B------:R-:W-:Y:S06]  /*6b00*/  BAR.SYNC.DEFER_BLOCKING 0x0 ;  /* 0x0000000000007b1d */ /* 0x000fec0000010000 */
[----:B------:R-:W-:Y:S02]  /*6b10*/  STSM.16.M88.4 [R92], R32 ;  /* 0x000000205c007844 */ /* 0x000fe40000000200 */
[----:B------:R-:W-:Y:S06]  /*6b20*/  BAR.SYNC.DEFER_BLOCKING 0x0 ;  /* 0x0000000000007b1d */ /* 0x000fec0000010000 */
[----:B------:R-:W2:Y:S02]  /*6b30*/  LDS.128 R56, [R2] ;  /* 0x0000000002387984 */ /* 0x000ea40000000c00 */
[----:B------:R-:W-:Y:S06]  /*6b40*/  BAR.SYNC.DEFER_BLOCKING 0x0 ;  /* 0x0000000000007b1d */ /* 0x000fec0000010000 */
[----:B------:R-:W-:Y:S02]  /*6b50*/  STSM.16.M88.4 [R92], R36 ;  /* 0x000000245c007844 */ /* 0x000fe40000000200 */
[----:B------:R-:W-:Y:S06]  /*6b60*/  BAR.SYNC.DEFER_BLOCKING 0x0 ;  /* 0x0000000000007b1d */ /* 0x000fec0000010000 */
[----:B------:R-:W3:Y:S02]  /*6b70*/  LDS.128 R52, [R2] ;  /* 0x0000000002347984 */ /* 0x000ee40000000c00 */
[----:B------:R-:W-:Y:S06]  /*6b80*/  BAR.SYNC.DEFER_BLOCKING 0x0 ;  /* 0x0000000000007b1d */ /* 0x000fec0000010000 */
[----:B------:R-:W-:Y:S02]  /*6b90*/  STSM.16.M88.4 [R92], R40 ;  /* 0x000000285c007844 */ /* 0x000fe40000000200 */
[----:B------:R-:W-:Y:S06]  /*6ba0*/  BAR.SYNC.DEFER_BLOCKING 0x0 ;  /* 0x0000000000007b1d */ /* 0x000fec0000010000 */
[----:B------:R-:W4:Y:S02]  /*6bb0*/  LDS.128 R16, [R2] ;  /* 0x0000000002107984 */ /* 0x000f240000000c00 */
[----:B------:R-:W-:Y:S06]  /*6bc0*/  BAR.SYNC.DEFER_BLOCKING 0x0 ;  /* 0x0000000000007b1d */ /* 0x000fec0000010000 */
[----:B------:R-:W-:Y:S02]  /*6bd0*/  STSM.16.M88.4 [R92], R44 ;  /* 0x0000002c5c007844 */ /* 0x000fe40000000200 */
[----:B------:R-:W-:Y:S06]  /*6be0*/  BAR.SYNC.DEFER_BLOCKING 0x0 ;  /* 0x0000000000007b1d */ /* 0x000fec0000010000 */
[----:B------:R-:W4:Y:S02]  /*6bf0*/  LDS.128 R12, [R2] ;  /* 0x00000000020c7984 */ /* 0x000f240000000c00 */
[----:B------:R-:W-:Y:S06]  /*6c00*/  BAR.SYNC.DEFER_BLOCKING 0x0 ;  /* 0x0000000000007b1d */ /* 0x000fec0000010000 */
[----:B------:R0:W-:Y:S02]  /*6c10*/  STSM.16.M88.4 [R92], R48 ;  /* 0x000000305c007844 */ /* 0x0001e40000000200 */
[----:B------:R-:W-:Y:S06]  /*6c20*/  BAR.SYNC.DEFER_BLOCKING 0x0 ;  /* 0x0000000000007b1d */ /* 0x000fec0000010000 */
[----:B------:R-:W4:Y:S02]  /*6c30*/  LDS.128 R8, [R2] ;  /* 0x0000000002087984 */ /* 0x000f240000000c00 */
[----:B------:R-:W-:Y:S06]  /*6c40*/  BAR.SYNC.DEFER_BLOCKING 0x0 ;  /* 0x0000000000007b1d */ /* 0x000fec0000010000 */
[----:B------:R-:W-:Y:S02]  /*6c50*/  STSM.16.M88.4 [R92], R120 ;  /* 0x000000785c007844 */ /* 0x000fe40000000200 */
[----:B------:R-:W-:Y:S01]  /*6c60*/  BAR.SYNC.DEFER_BLOCKING 0x0 ;  /* 0x0000000000007b1d */ /* 0x000fe20000010000 */
[----:B------:R-:W-:-:S05]  /*6c70*/  ISETP.LT.AND P3, PT, R5, UR4, !P0 ;  /* 0x0000000405007c0c */ /* 0x000fca000c761270 */
[----:B------:R-:W-:Y:S01]  /*6c80*/  ULDC UR4, c[0x0][0x244] ;  /* 0x0000910000047ab9 */ /* 0x000fe20000000800 */
[----:B------:R-:W4:Y:S01]  /*6c90*/  LDS.128 R4, [R2] ;  /* 0x0000000002047984 */ /* 0x000f220000000c00 */
        /* <DEDUP_REMOVED lines=28> */
[----:B------:R-:W-:Y:S01]  /*6e60*/  BAR.SYNC.DEFER_BLOCKING 0x0 ;  /* 0x0000000000007b1d */ /* 0x000fe20000010000 */
[----:B0-----:R-:W-:-:S05]  /*6e70*/  IMAD R48, R152, UR4, RZ ;  /* 0x0000000498307c24 */ /* 0x001fca000f8e02ff */
[----:B------:R-:W-:Y:S01]  /*6e80*/  ULDC UR4, c[0x0][0x248] ;  /* 0x0000920000047ab9 */ /* 0x000fe20000000800 */
[----:B------:R-:W-:Y:S01]  /*6e90*/  LEA R3, P6, R48, UR6, 0x1 ;  /* 0x0000000630037c11 */ /* 0x000fe2000f8c08ff */
[C---:B------:R-:W-:Y:S01]  /*6ea0*/  IMAD R49, R0.reuse, UR4, RZ ;  /* 0x0000000400317c24 */ /* 0x040fe2000f8e02ff */
[----:B------:R-:W-:Y:S01]  /*6eb0*/  ISETP.LT.AND P5, PT, R0, UR5, !P0 ;  /* 0x0000000500007c0c */ /* 0x000fe2000c7a1270 */
[----:B------:R-:W-:Y:S01]  /*6ec0*/  ULDC UR5, c[0x0][0x22c] ;  /* 0x00008b0000057ab9 */ /* 0x000fe20000000800 */
[----:B------:R-:W-:Y:S01]  /*6ed0*/  LEA.HI.X.SX32 R48, R48, UR7, 0x1, P6 ;  /* 0x0000000730307c11 */ /* 0x000fe2000b0f0eff */
[C---:B-1----:R-:W-:Y:S01]  /*6ee0*/  VIADD R65, R49.reuse, UR4 ;  /* 0x0000000431417c36 */ /* 0x042fe20008000000 */
[CC--:B------:R-:W-:Y:S01]  /*6ef0*/  LEA R50, P6, R49.reuse, R3.reuse, 0x1 ;  /* 0x0000000331327211 */ /* 0x0c0fe200078c08ff */
[----:B------:R-:W-:Y:S01]  /*6f00*/  ULDC UR6, c[0x0][0x248] ;  /* 0x0000920000067ab9 */ /* 0x000fe20000000800 */
[----:B------:R-:W-:Y:S01]  /*6f10*/  ULDC UR7, c[0x0][0x22c] ;  /* 0x00008b0000077ab9 */ /* 0x000fe20000000800 */
[----:B------:R-:W-:Y:S01]  /*6f20*/  STSM.16.M88.4 [R92], R84 ;  /* 0x000000545c007844 */ /* 0x000fe20000000200 */
[----:B------:R-:W-:Y:S01]  /*6f30*/  LEA.HI.X.SX32 R51, R49, R48, 0x1, P6 ;  /* 0x0000003031337211 */ /* 0x000fe200030f0eff */
[----:B------:R-:W-:Y:S01]  /*6f40*/  BAR.SYNC.DEFER_BLOCKING 0x0 ;  /* 0x0000000000007b1d */ /* 0x000fe20000010000 */
[C---:B--2---:R-:W-:Y:S01]  /*6f50*/  VIADD R68, R65.reuse, UR4 ;  /* 0x0000000441447c36 */ /* 0x044fe20008000000 */
[----:B------:R-:W-:Y:S01]  /*6f60*/  LEA R64, P6, R65, R3, 0x1 ;  /* 0x0000000341407211 */ /* 0x000fe200078c08ff */
[----:B------:R-:W-:-:S03]  /*6f70*/  VIADD R49, R0, 0x5 ;  /* 0x0000000500317836 */ /* 0x000fc60000000000 */
[----:B------:R-:W-:Y:S02]  /*6f80*/  LEA.HI.X.SX32 R65, R65, R48, 0x1, P6 ;  /* 0x0000003041417211 */ /* 0x000fe400030f0eff */
[----:B------:R-:W-:-:S04]  /*6f90*/  LEA R66, P6, R68, R3, 0x1 ;  /* 0x0000000344427211 */ /* 0x000fc800078c08ff */
[C---:B------:R-:W-:Y:S01]  /*6fa0*/  LEA.HI.X.SX32 R67, R68.reuse, R48, 0x1, P6 ;  /* 0x0000003044437211 */ /* 0x040fe200030f0eff */
[----:B------:R-:W-:-:S04]  /*6fb0*/  VIADD R68, R68, UR4 ;  /* 0x0000000444447c36 */ /* 0x000fc80008000000 */
[----:B------:R-:W-:Y:S01]  /*6fc0*/  VIADD R69, R68, UR4 ;  /* 0x0000000444457c36 */ /* 0x000fe20008000000 */
[----:B------:R0:W-:Y:S01]  /*6fd0*/  @P5 STG.E.U16 desc[UR14][R50.64], R88 ;  /* 0x0000005832005986 */ /* 0x0001e2000c10150e */
[----:B------:R-:W-:Y:S01]  /*6fe0*/  ISETP.LT.AND P5, PT, R49, UR5, !P0 ;  /* 0x0000000531007c0c */ /* 0x000fe2000c7a1270 */
[----:B------:R-:W-:Y:S01]  /*6ff0*/  VIADD R49, R0, 0x6 ;  /* 0x0000000600317836 */ /* 0x000fe20000000000 */
[----:B------:R-:W-:Y:S01]  /*7000*/  ULDC UR5, c[0x0][0x22c] ;  /* 0x00008b0000057ab9 */ /* 0x000fe20000000800 */
[----:B0-----:R-:W-:Y:S02]  /*7010*/  PRMT R51, R88, 0x7632, R51 ;  /* 0x0000763258337816 */ /* 0x001fe40000000033 */
[----:B------:R-:W-:-:S03]  /*7020*/  LEA R50, P6, R68, R3, 0x1 ;  /* 0x0000000344327211 */ /* 0x000fc600078c08ff */
[----:B------:R0:W-:Y:S01]  /*7030*/  @P4 STG.E.U16 desc[UR14][R64.64], R51 ;  /* 0x0000003340004986 */ /* 0x0001e2000c10150e */
[----:B------:R-:W-:Y:S01]  /*7040*/  ISETP.LT.AND P4, PT, R49, UR5, !P0 ;  /* 0x0000000531007c0c */ /* 0x000fe2000c781270 */
[----:B------:R-:W-:Y:S01]  /*7050*/  VIADD R49, R0, 0x7 ;  /* 0x0000000700317836 */ /* 0x000fe20000000000 */
[----:B------:R-:W-:Y:S01]  /*7060*/  ULDC UR5, c[0x0][0x22c] ;  /* 0x00008b0000057ab9 */ /* 0x000fe20000000800 */
[----:B------:R1:W-:Y:S03]  /*7070*/  @P2 STG.E.U16 desc[UR14][R66.64], R89 ;  /* 0x0000005942002986 */ /* 0x0003e6000c10150e */
[----:B------:R-:W-:Y:S02]  /*7080*/  ISETP.LT.AND P2, PT, R49, UR5, !P0 ;  /* 0x0000000531007c0c */ /* 0x000fe4000c741270 */
[-C--:B0-----:R-:W-:Y:S01]  /*7090*/  LEA.HI.X.SX32 R51, R68, R48.reuse, 0x1, P6 ;  /* 0x0000003044337211 */ /* 0x081fe200030f0eff */
[C---:B------:R-:W-:Y:S01]  /*70a0*/  VIADD R68, R69.reuse, UR4 ;  /* 0x0000000445447c36 */ /* 0x040fe20008000000 */
[----:B------:R-:W-:Y:S01]  /*70b0*/  LEA R64, P6, R69, R3, 0x1 ;  /* 0x0000000345407211 */ /* 0x000fe200078c08ff */
[----:B------:R-:W-:Y:S01]  /*70c0*/  VIADD R49, R0, 0x8 ;  /* 0x0000000800317836 */ /* 0x000fe20000000000 */
[----:B-1----:R-:W-:Y:S01]  /*70d0*/  PRMT R67, R89, 0x7632, R67 ;  /* 0x0000763259437816 */ /* 0x002fe20000000043 */
[----:B------:R-:W-:Y:S01]  /*70e0*/  ULDC UR5, c[0x0][0x22c] ;  /* 0x00008b0000057ab9 */ /* 0x000fe20000000800 */
[----:B------:R-:W-:-:S02]  /*70f0*/  LEA.HI.X.SX32 R65, R69, R48, 0x1, P6 ;  /* 0x0000003045417211 */ /* 0x000fc400030f0eff */
[-C--:B------:R-:W-:Y:S01]  /*7100*/  LEA R66, P6, R68, R3.reuse, 0x1 ;  /* 0x0000000344427211 */ /* 0x080fe200078c08ff */
[----:B------:R0:W-:Y:S01]  /*7110*/  @P1 STG.E.U16 desc[UR14][R50.64], R67 ;  /* 0x0000004332001986 */ /* 0x0001e2000c10150e */
[----:B------:R-:W-:Y:S01]  /*7120*/  ISETP.LT.AND P1, PT, R49, UR5, !P0 ;  /* 0x0000000531007c0c */ /* 0x000fe2000c721270 */
[----:B------:R-:W-:Y:S01]  /*7130*/  VIADD R49, R0, 0x9 ;  /* 0x0000000900317836 */ /* 0x000fe20000000000 */
[----:B------:R-:W-:Y:S01]  /*7140*/  ULDC UR5, c[0x0][0x22c] ;  /* 0x00008b0000057ab9 */ /* 0x000fe20000000800 */
[----:B------:R1:W-:Y:S01]  /*7150*/  @P3 STG.E.U16 desc[UR14][R64.64], R90 ;  /* 0x0000005a40003986 */ /* 0x0003e2000c10150e */
[CC--:B0-----:R-:W-:Y:S01]  /*7160*/  LEA.HI.X.SX32 R67, R68.reuse, R48.reuse, 0x1, P6 ;  /* 0x0000003044437211 */ /* 0x0c1fe200030f0eff */
[----:B------:R-:W-:Y:S01]  /*7170*/  VIADD R68, R68, UR4 ;  /* 0x0000000444447c36 */ /* 0x000fe20008000000 */
[----:B------:R-:W-:Y:S02]  /*7180*/  PRMT R51, R90, 0x7632, R51 ;  /* 0x000076325a337816 */ /* 0x000fe40000000033 */
[----:B------:R-:W-:Y:S01]  /*7190*/  ISETP.LT.AND P3, PT, R49, UR5, !P0 ;  /* 0x0000000531007c0c */ /* 0x000fe2000c761270 */
[C---:B-1----:R-:W-:Y:S01]  /*71a0*/  VIADD R65, R68.reuse, UR4 ;  /* 0x0000000444417c36 */ /* 0x042fe20008000000 */
[----:B------:R-:W-:Y:S01]  /*71b0*/  ULDC UR5, c[0x0][0x22c] ;  /* 0x00008b0000057ab9 */ /* 0x000fe20000000800 */
[----:B------:R0:W-:Y:S01]  /*71c0*/  @P5 STG.E.U16 desc[UR14][R66.64], R51 ;  /* 0x0000003342005986 */ /* 0x0001e2000c10150e */
[-C--:B------:R-:W-:Y:S01]  /*71d0*/  LEA R50, P5, R68, R3.reuse, 0x1 ;  /* 0x0000000344327211 */ /* 0x080fe200078a08ff */
[----:B------:R-:W-:Y:S01]  /*71e0*/  VIADD R49, R0, 0xa ;  /* 0x0000000a00317836 */ /* 0x000fe20000000000 */
[C---:B------:R-:W-:Y:S01]  /*71f0*/  LEA R64, P6, R65.reuse, R3, 0x1 ;  /* 0x0000000341407211 */ /* 0x040fe200078c08ff */
[----:B0-----:R-:W-:Y:S01]  /*7200*/  VIADD R67, R65, UR4 ;  /* 0x0000000441437c36 */ /* 0x001fe20008000000 */
[----:B------:R-:W-:-:S02]  /*7210*/  LEA.HI.X.SX32 R51, R68, R48, 0x1, P5 ;  /* 0x0000003044337211 */ /* 0x000fc400028f0eff */
[----:B------:R-:W-:Y:S01]  /*7220*/  ISETP.LT.AND P5, PT, R49, UR5, !P0 ;  /* 0x0000000531007c0c */ /* 0x000fe2000c7a1270 */
[C---:B------:R-:W-:Y:S01]  /*7230*/  VIADD R49, R0.reuse, 0xb ;  /* 0x0000000b00317836 */ /* 0x040fe20000000000 */
[-C--:B------:R-:W-:Y:S01]  /*7240*/  LEA.HI.X.SX32 R65, R65, R48.reuse, 0x1, P6 ;  /* 0x0000003041417211 */ /* 0x080fe200030f0eff */
[C---:B------:R-:W-:Y:S01]  /*7250*/  VIADD R68, R67.reuse, UR4 ;  /* 0x0000000443447c36 */ /* 0x040fe20008000000 */
[----:B------:R-:W-:Y:S01]  /*7260*/  LEA R66, P6, R67, R3, 0x1 ;  /* 0x0000000343427211 */ /* 0x000fe200078c08ff */
[----:B------:R-:W-:Y:S01]  /*7270*/  ULDC UR5, c[0x0][0x22c] ;  /* 0x00008b0000057ab9 */ /* 0x000fe20000000800 */
[----:B------:R0:W-:Y:S01]  /*7280*/  @P4 STG.E.U16 desc[UR14][R50.64], R91 ;  /* 0x0000005b32004986 */ /* 0x0001e2000c10150e */
[----:B------:R-:W-:Y:S01]  /*7290*/  ISETP.LT.AND P4, PT, R49, UR5, !P0 ;  /* 0x0000000531007c0c */ /* 0x000fe2000c781270 */
[----:B------:R-:W-:Y:S01]  /*72a0*/  VIADD R49, R0, 0xc ;  /* 0x0000000c00317836 */ /* 0x000fe20000000000 */
[----:B------:R-:W-:Y:S01]  /*72b0*/  LEA.HI.X.SX32 R67, R67, R48, 0x1, P6 ;  /* 0x0000003043437211 */ /* 0x000fe200030f0eff */
[----:B------:R-:W-:Y:S01]  /*72c0*/  VIADD R69, R68, UR4 ;  /* 0x0000000444457c36 */ /* 0x000fe20008000000 */
[----:B------:R-:W-:Y:S01]  /*72d0*/  ULDC UR5, c[0x0][0x22c] ;  /* 0x00008b0000057ab9 */ /* 0x000fe20000000800 */
[----:B0-----:R-:W-:-:S02]  /*72e0*/  PRMT R51, R91, 0x7632, R51 ;  /* 0x000076325b337816 */ /* 0x001fc40000000033 */
[----:B------:R-:W-:-:S03]  /*72f0*/  LEA R50, P6, R68, R3, 0x1 ;  /* 0x0000000344327211 */ /* 0x000fc600078c08ff */
[----:B------:R0:W-:Y:S01]  /*7300*/  @P2 STG.E.U16 desc[UR14][R64.64], R51 ;  /* 0x0000003340002986 */ /* 0x0001e2000c10150e */
[----:B------:R-:W-:Y:S01]  /*7310*/  ISETP.LT.AND P2, PT, R49, UR5, !P0 ;  /* 0x0000000531007c0c */ /* 0x000fe2000c741270 */
[----:B------:R-:W-:Y:S01]  /*7320*/  VIADD R49, R0, 0xd ;  /* 0x0000000d00317836 */ /* 0x000fe20000000000 */
[----:B------:R-:W-:Y:S01]  /*7330*/  ULDC UR5, c[0x0][0x22c] ;  /* 0x00008b0000057ab9 */ /* 0x000fe20000000800 */
[----:B------:R1:W-:Y:S01]  /*7340*/  @P1 STG.E.U16 desc[UR14][R66.64], R60 ;  /* 0x0000003c42001986 */ /* 0x0003e2000c10150e */
[-C--:B0-----:R-:W-:Y:S02]  /*7350*/  LEA.HI.X.SX32 R51, R68, R48.reuse, 0x1, P6 ;  /* 0x0000003044337211 */ /* 0x081fe400030f0eff */
[-C--:B------:R-:W-:Y:S02]  /*7360*/  LEA R64, P6, R69, R3.reuse, 0x1 ;  /* 0x0000000345407211 */ /* 0x080fe400078c08ff */
[----:B------:R-:W-:Y:S02]  /*7370*/  ISETP.LT.AND P1, PT, R49, UR5, !P0 ;  /* 0x0000000531007c0c */ /* 0x000fe4000c721270 */
[C---:B------:R-:W-:Y:S01]  /*7380*/  LEA.HI.X.SX32 R65, R69.reuse, R48, 0x1, P6 ;  /* 0x0000003045417211 */ /* 0x040fe200030f0eff */
[----:B------:R-:W-:Y:S01]  /*7390*/  VIADD R69, R69, UR4 ;  /* 0x0000000445457c36 */ /* 0x000fe20008000000 */
[----:B-1----:R-:W-:Y:S01]  /*73a0*/  PRMT R67, R60, 0x7632, R67 ;  /* 0x000076323c437816 */ /* 0x002fe20000000043 */
[C---:B------:R-:W-:Y:S01]  /*73b0*/  VIADD R49, R0.reuse, 0xe ;  /* 0x0000000e00317836 */ /* 0x040fe20000000000 */
[----:B------:R-:W-:Y:S01]  /*73c0*/  ULDC UR5, c[0x0][0x22c] ;  /* 0x00008b0000057ab9 */ /* 0x000fe20000000800 */
[C---:B------:R-:W-:Y:S01]  /*73d0*/  VIADD R60, R69.reuse, UR4 ;  /* 0x00000004453c7c36 */ /* 0x040fe20008000000 */
[----:B------:R-:W-:Y:S01]  /*73e0*/  LEA R66, P6, R69, R3, 0x1 ;  /* 0x0000000345427211 */ /* 0x000fe200078c08ff */
[----:B------:R0:W-:Y:S01]  /*73f0*/  @P3 STG.E.U16 desc[UR14][R50.64], R67 ;  /* 0x0000004332003986 */ /* 0x0001e2000c10150e */
[----:B------:R-:W-:Y:S01]  /*7400*/  ISETP.LT.AND P3, PT, R49, UR5, !P0 ;  /* 0x0000000531007c0c */ /* 0x000fe2000c761270 */
[----:B------:R-:W-:Y:S01]  /*7410*/  VIADD R49, R0, 0xf ;  /* 0x0000000f00317836 */ /* 0x000fe20000000000 */
[----:B------:R-:W-:Y:S01]  /*7420*/  ULDC UR5, c[0x0][0x22c] ;  /* 0x00008b0000057ab9 */ /* 0x000fe20000000800 */
[----:B------:R1:W-:Y:S01]  /*7430*/  @P5 STG.E.U16 desc[UR14][R64.64], R61 ;  /* 0x0000003d40005986 */ /* 0x0003e2000c10150e */
[----:B------:R-:W-:-:S02]  /*7440*/  PRMT R68, R61, 0x7632, R68 ;  /* 0x000076323d447816 */ /* 0x000fc40000000044 */
[----:B------:R-:W-:Y:S01]  /*7450*/  ISETP.LT.AND P5, PT, R49, UR5, !P0 ;  /* 0x0000000531007c0c */ /* 0x000fe2000c7a1270 */
[----:B------:R-:W-:Y:S01]  /*7460*/  VIADD R49, R0, 0x10 ;  /* 0x0000001000317836 */ /* 0x000fe20000000000 */
[----:B------:R-:W-:Y:S01]  /*7470*/  ULDC UR5, c[0x0][0x22c] ;  /* 0x00008b0000057ab9 */ /* 0x000fe20000000800 */
[----:B0-----:R-:W-:Y:S02]  /*7480*/  LEA.HI.X.SX32 R67, R69, R48, 0x1, P6 ;  /* 0x0000003045437211 */ /* 0x001fe400030f0eff */
[C---:B------:R-:W-:Y:S01]  /*7490*/  LEA R50, P6, R60.reuse, R3, 0x1 ;  /* 0x000000033c327211 */ /* 0x040fe200078c08ff */
[----:B-1----:R-:W-:-:S03]  /*74a0*/  VIADD R64, R60, UR4 ;  /* 0x000000043c407c36 */ /* 0x002fc60008000000 */
[-C--:B------:R-:W-:Y:S01]  /*74b0*/  LEA.HI.X.SX32 R51, R60, R48.reuse, 0x1, P6 ;  /* 0x000000303c337211 */ /* 0x080fe200030f0eff */
[----:B------:R0:W-:Y:S01]  /*74c0*/  @P4 STG.E.U16 desc[UR14][R66.64], R68 ;  /* 0x0000004442004986 */ /* 0x0001e2000c10150e */
[CC--:B------:R-:W-:Y:S01]  /*74d0*/  LEA R60, P6, R64.reuse, R3.reuse, 0x1 ;  /* 0x00000003403c7211 */ /* 0x0c0fe200078c08ff */
[----:B------:R-:W-:Y:S01]  /*74e0*/  VIADD R65, R64, UR4 ;  /* 0x0000000440417c36 */ /* 0x000fe20008000000 */
[----:B------:R-:W-:Y:S01]  /*74f0*/  ISETP.LT.AND P4, PT, R49, UR5, !P0 ;  /* 0x0000000531007c0c */ /* 0x000fe2000c781270 */
[----:B------:R-:W-:Y:S01]  /*7500*/  VIADD R49, R0, 0x11 ;  /* 0x0000001100317836 */ /* 0x000fe20000000000 */
[----:B------:R-:W-:Y:S01]  /*7510*/  LEA.HI.X.SX32 R61, R64, R48, 0x1, P6 ;  /* 0x00000030403d7211 */ /* 0x000fe200030f0eff */
[----:B------:R1:W-:Y:S01]  /*7520*/  @P2 STG.E.U16 desc[UR14][R50.64], R62 ;  /* 0x0000003e32002986 */ /* 0x0003e2000c10150e */
[----:B------:R-:W-:Y:S01]  /*7530*/  ULDC UR5, c[0x0][0x22c] ;  /* 0x00008b0000057ab9 */ /* 0x000fe20000000800 */
[----:B0-----:R-:W-:Y:S02]  /*7540*/  PRMT R67, R62, 0x7632, R67 ;  /* 0x000076323e437816 */ /* 0x001fe40000000043 */
[----:B------:R-:W-:Y:S01]  /*7550*/  ISETP.LT.AND P2, PT, R49, UR5, !P0 ;  /* 0x0000000531007c0c */ /* 0x000fe2000c741270 */
[----:B------:R-:W-:Y:S01]  /*7560*/  VIADD R49, R0, 0x12 ;  /* 0x0000001200317836 */ /* 0x000fe20000000000 */
[----:B------:R-:W-:Y:S01]  /*7570*/  ULDC UR5, c[0x0][0x22c] ;  /* 0x00008b0000057ab9 */ /* 0x000fe20000000800 */
[----:B------:R0:W-:Y:S01]  /*7580*/  @P1 STG.E.U16 desc[UR14][R60.64], R67 ;  /* 0x000000433c001986 */ /* 0x0001e2000c10150e */
[C---:B-1----:R-:W-:Y:S01]  /*7590*/  VIADD R51, R65.reuse, UR4 ;  /* 0x0000000441337c36 */ /* 0x042fe20008000000 */
[----:B------:R-:W-:-:S04]  /*75a0*/  LEA R64, P1, R65, R3, 0x1 ;  /* 0x0000000341407211 */ /* 0x000fc800078208ff */
[-C--:B------:R-:W-:Y:S02]  /*75b0*/  LEA R50, P6, R51, R3.reuse, 0x1 ;  /* 0x0000000333327211 */ /* 0x080fe400078c08ff */
[-C--:B------:R-:W-:Y:S01]  /*75c0*/  LEA.HI.X.SX32 R65, R65, R48.reuse, 0x1, P1 ;  /* 0x0000003041417211 */ /* 0x080fe200008f0eff */
[----:B0-----:R-:W-:Y:S01]  /*75d0*/  VIADD R61, R51, UR4 ;  /* 0x00000004333d7c36 */ /* 0x001fe20008000000 */
[----:B------:R-:W-:Y:S01]  /*75e0*/  ISETP.LT.AND P1, PT, R49, UR5, !P0 ;  /* 0x0000000531007c0c */ /* 0x000fe2000c721270 */
[C---:B------:R-:W-:Y:S01]  /*75f0*/  VIADD R49, R0.reuse, 0x13 ;  /* 0x0000001300317836 */ /* 0x040fe20000000000 */
[-C--:B------:R-:W-:Y:S01]  /*7600*/  LEA.HI.X.SX32 R51, R51, R48.reuse, 0x1, P6 ;  /* 0x0000003033337211 */ /* 0x080fe200030f0eff */
[C---:B------:R-:W-:Y:S01]  /*7610*/  VIADD R66, R61.reuse, UR4 ;  /* 0x000000043d427c36 */ /* 0x040fe20008000000 */
[-C--:B------:R-:W-:Y:S01]  /*7620*/  LEA R60, P6, R61, R3.reuse, 0x1 ;  /* 0x000000033d3c7211 */ /* 0x080fe200078c08ff */
[----:B------:R-:W-:Y:S01]  /*7630*/  ULDC UR5, c[0x0][0x22c] ;  /* 0x00008b0000057ab9 */ /* 0x000fe20000000800 */
[----:B------:R0:W-:Y:S01]  /*7640*/  @P3 STG.E.U16 desc[UR14][R64.64], R63 ;  /* 0x0000003f40003986 */ /* 0x0001e2000c10150e */
[----:B------:R-:W-:Y:S01]  /*7650*/  ISETP.LT.AND P3, PT, R49, UR5, !P0 ;  /* 0x0000000531007c0c */ /* 0x000fe2000c761270 */
[----:B------:R-:W-:Y:S01]  /*7660*/  VIADD R49, R0, 0x14 ;  /* 0x0000001400317836 */ /* 0x000fe20000000000 */
[----:B------:R-:W-:Y:S01]  /*7670*/  LEA.HI.X.SX32 R61, R61, R48, 0x1, P6 ;  /* 0x000000303d3d7211 */ /* 0x000fe200030f0eff */
[----:B------:R-:W-:Y:S01]  /*7680*/  ULDC UR5, c[0x0][0x22c] ;  /* 0x00008b0000057ab9 */ /* 0x000fe20000000800 */
[----:B------:R-:W-:-:S02]  /*7690*/  LEA R62, P6, R66, R3, 0x1 ;  /* 0x00000003423e7211 */ /* 0x000fc400078c08ff */
[----:B0-----:R-:W-:Y:S01]  /*76a0*/  PRMT R65, R63, 0x7632, R65 ;  /* 0x000076323f417816 */ /* 0x001fe20000000041 */
[C---:B------:R-:W-:Y:S01]  /*76b0*/  VIADD R64, R66.reuse, UR4 ;  /* 0x0000000442407c36 */ /* 0x040fe20008000000 */
[----:B------:R-:W-:-:S03]  /*76c0*/  LEA.HI.X.SX32 R63, R66, R48, 0x1, P6 ;  /* 0x00000030423f7211 */ /* 0x000fc600030f0eff */
[----:B------:R0:W-:Y:S01]  /*76d0*/  @P5 STG.E.U16 desc[UR14][R50.64], R65 ;  /* 0x0000004132005986 */ /* 0x0001e2000c10150e */
[----:B------:R-:W-:Y:S01]  /*76e0*/  ISETP.LT.AND P5, PT, R49, UR5, !P0 ;  /* 0x0000000531007c0c */ /* 0x000fe2000c7a1270 */
[----:B------:R-:W-:Y:S01]  /*76f0*/  VIADD R49, R0, 0x15 ;  /* 0x0000001500317836 */ /* 0x000fe20000000000 */
[----:B------:R-:W-:Y:S01]  /*7700*/  ULDC UR5, c[0x0][0x22c] ;  /* 0x00008b0000057ab9 */ /* 0x000fe20000000800 */
[----:B------:R1:W-:Y:S01]  /*7710*/  @P4 STG.E.U16 desc[UR14][R60.64], R56 ;  /* 0x000000383c004986 */ /* 0x0003e2000c10150e */
[CC--:B0-----:R-:W-:Y:S02]  /*7720*/  LEA R50, P6, R64.reuse, R3.reuse, 0x1 ;  /* 0x0000000340327211 */ /* 0x0c1fe400078c08ff */
[----:B------:R-:W-:Y:S02]  /*7730*/  ISETP.LT.AND P4, PT, R49, UR5, !P0 ;  /* 0x0000000531007c0c */ /* 0x000fe4000c781270 */
[C---:B------:R-:W-:Y:S01]  /*7740*/  LEA.HI.X.SX32 R51, R64.reuse, R48, 0x1, P6 ;  /* 0x0000003040337211 */ /* 0x040fe200030f0eff */
[----:B------:R-:W-:Y:S01]  /*7750*/  VIADD R64, R64, UR4 ;  /* 0x0000000440407c36 */ /* 0x000fe20008000000 */
[----:B-1----:R-:W-:Y:S01]  /*7760*/  PRMT R61, R56, 0x7632, R61 ;  /* 0x00007632383d7816 */ /* 0x002fe2000000003d */
[----:B------:R-:W-:Y:S01]  /*7770*/  VIADD R49, R0, 0x16 ;  /* 0x0000001600317836 */ /* 0x000fe20000000000 */
[----:B------:R-:W-:Y:S01]  /*7780*/  ULDC UR5, c[0x0][0x22c] ;  /* 0x00008b0000057ab9 */ /* 0x000fe20000000800 */
[C---:B------:R-:W-:Y:S01]  /*7790*/  VIADD R56, R64.reuse, UR4 ;  /* 0x0000000440387c36 */ /* 0x040fe20008000000 */
[----:B------:R-:W-:Y:S01]  /*77a0*/  LEA R60, P6, R64, R3, 0x1 ;  /* 0x00000003403c7211 */ /* 0x000fe200078c08ff */
[----:B------:R0:W-:Y:S01]  /*77b0*/  @P2 STG.E.U16 desc[UR14][R62.64], R61 ;  /* 0x0000003d3e002986 */ /* 0x0001e2000c10150e */
[----:B------:R-:W-:Y:S01]  /*77c0*/  ISETP.LT.AND P2, PT, R49, UR5, !P0 ;  /* 0x0000000531007c0c */ /* 0x000fe2000c741270 */
[----:B------:R-:W-:Y:S01]  /*77d0*/  VIADD R49, R0, 0x17 ;  /* 0x0000001700317836 */ /* 0x000fe20000000000 */
[----:B------:R-:W-:Y:S01]  /*77e0*/  ULDC UR5, c[0x0][0x22c] ;  /* 0x00008b0000057ab9 */ /* 0x000fe20000000800 */
[----:B------:R1:W-:Y:S03]  /*77f0*/  @P1 STG.E.U16 desc[UR14][R50.64], R57 ;  /* 0x0000003932001986 */ /* 0x0003e6000c10150e */
[----:B------:R-:W-:-:S02]  /*7800*/  ISETP.LT.AND P1, PT, R49, UR5, !P0 ;  /* 0x0000000531007c0c */ /* 0x000fc4000c721270 */
[-C--:B0-----:R-:W-:Y:S02]  /*7810*/  LEA.HI.X.SX32 R61, R64, R48.reuse, 0x1, P6 ;  /* 0x00000030403d7211 */ /* 0x081fe400030f0eff */
[----:B-1----:R-:W-:Y:S01]  /*7820*/  PRMT R51, R57, 0x7632, R51 ;  /* 0x0000763239337816 */ /* 0x002fe20000000033 */
[C---:B------:R-:W-:Y:S01]  /*7830*/  VIADD R57, R56.reuse, UR4 ;  /* 0x0000000438397c36 */ /* 0x040fe20008000000 */
[-C--:B------:R-:W-:Y:S01]  /*7840*/  LEA R62, P6, R56, R3.reuse, 0x1 ;  /* 0x00000003383e7211 */ /* 0x080fe200078c08ff */
[----:B------:R-:W-:Y:S01]  /*7850*/  VIADD R49, R0, 0x18 ;  /* 0x0000001800317836 */ /* 0x000fe20000000000 */
[----:B------:R-:W-:Y:S02]  /*7860*/  ULDC UR5, c[0x0][0x22c] ;  /* 0x00008b0000057ab9 */ /* 0x000fe40000000800 */
[-C--:B------:R-:W-:Y:S02]  /*7870*/  LEA.HI.X.SX32 R63, R56, R48.reuse, 0x1, P6 ;  /* 0x00000030383f7211 */ /* 0x080fe400030f0eff */
[----:B------:R-:W-:Y:S01]  /*7880*/  LEA R50, P6, R57, R3, 0x1 ;  /* 0x0000000339327211 */ /* 0x000fe200078c08ff */
[----:B------:R0:W-:Y:S01]  /*7890*/  @P3 STG.E.U16 desc[UR14][R60.64], R51 ;  /* 0x000000333c003986 */ /* 0x0001e2000c10150e */
[----:B------:R-:W-:Y:S01]  /*78a0*/  ISETP.LT.AND P3, PT, R49, UR5, !P0 ;  /* 0x0000000531007c0c */ /* 0x000fe2000c761270 */
[----:B------:R-:W-:Y:S01]  /*78b0*/  VIADD R49, R0, 0x19 ;  /* 0x0000001900317836 */ /* 0x000fe20000000000 */
[----:B------:R-:W-:Y:S01]  /*78c0*/  ULDC UR5, c[0x0][0x22c] ;  /* 0x00008b0000057ab9 */ /* 0x000fe20000000800 */
[----:B------:R1:W-:Y:S01]  /*78d0*/  @P5 STG.E.U16 desc[UR14][R62.64], R58 ;  /* 0x0000003a3e005986 */ /* 0x0003e2000c10150e */
[C---:B0-----:R-:W-:Y:S01]  /*78e0*/  LEA.HI.X.SX32 R51, R57.reuse, R48, 0x1, P6 ;  /* 0x0000003039337211 */ /* 0x041fe200030f0eff */
[----:B------:R-:W-:Y:S01]  /*78f0*/  VIADD R57, R57, UR4 ;  /* 0x0000000439397c36 */ /* 0x000fe20008000000 */
[----:B------:R-:W-:-:S02]  /*7900*/  PRMT R61, R58, 0x7632, R61 ;  /* 0x000076323a3d7816 */ /* 0x000fc4000000003d */
[----:B------:R-:W-:Y:S01]  /*7910*/  ISETP.LT.AND P5, PT, R49, UR5, !P0 ;  /* 0x0000000531007c0c */ /* 0x000fe2000c7a1270 */
[C---:B-1----:R-:W-:Y:S01]  /*7920*/  VIADD R58, R57.reuse, UR4 ;  /* 0x00000004393a7c36 */ /* 0x042fe20008000000 */
[----:B------:R-:W-:Y:S01]  /*7930*/  ULDC UR5, c[0x0][0x22c] ;  /* 0x00008b0000057ab9 */ /* 0x000fe20000000800 */
[----:B------:R0:W-:Y:S01]  /*7940*/  @P4 STG.E.U16 desc[UR14][R50.64], R61 ;  /* 0x0000003d32004986 */ /* 0x0001e2000c10150e */
[CC--:B------:R-:W-:Y:S01]  /*7950*/  LEA R56, P4, R57.reuse, R3.reuse, 0x1 ;  /* 0x0000000339387211 */ /* 0x0c0fe200078808ff */
[----:B------:R-:W-:Y:S01]  /*7960*/  VIADD R49, R0, 0x1a ;  /* 0x0000001a00317836 */ /* 0x000fe20000000000 */
[-C--:B------:R-:W-:Y:S02]  /*7970*/  LEA R60, P6, R58, R3.reuse, 0x1 ;  /* 0x000000033a3c7211 */ /* 0x080fe400078c08ff */
[-C--:B------:R-:W-:Y:S02]  /*7980*/  LEA.HI.X.SX32 R57, R57, R48.reuse, 0x1, P4 ;  /* 0x0000003039397211 */ /* 0x080fe400020f0eff */
[----:B------:R-:W-:Y:S01]  /*7990*/  ISETP.LT.AND P4, PT, R49, UR5, !P0 ;  /* 0x0000000531007c0c */ /* 0x000fe2000c781270 */
[----:B------:R-:W-:Y:S01]  /*79a0*/  VIADD R49, R0, 0x1b ;  /* 0x0000001b00317836 */ /* 0x000fe20000000000 */
[----:B------:R-:W-:Y:S01]  /*79b0*/  ULDC UR5, c[0x0][0x22c] ;  /* 0x00008b0000057ab9 */ /* 0x000fe20000000800 */
[C---:B0-----:R-:W-:Y:S01]  /*79c0*/  VIADD R51, R58.reuse, UR4 ;  /* 0x000000043a337c36 */ /* 0x041fe20008000000 */
[----:B------:R-:W-:Y:S01]  /*79d0*/  LEA.HI.X.SX32 R61, R58, R48, 0x1, P6 ;  /* 0x000000303a3d7211 */ /* 0x000fe200030f0eff */
[----:B------:R0:W-:Y:S02]  /*79e0*/  @P2 STG.E.U16 desc[UR14][R56.64], R59 ;  /* 0x0000003b38002986 */ /* 0x0001e4000c10150e */
[C---:B------:R-:W-:Y:S01]  /*79f0*/  VIADD R58, R51.reuse, UR4 ;  /* 0x00000004333a7c36 */ /* 0x040fe20008000000 */
[----:B------:R-:W-:-:S02]  /*7a00*/  LEA R50, P6, R51, R3, 0x1 ;  /* 0x0000000333327211 */ /* 0x000fc400078c08ff */
[----:B------:R-:W-:Y:S01]  /*7a10*/  ISETP.LT.AND P2, PT, R49, UR5, !P0 ;  /* 0x0000000531007c0c */ /* 0x000fe2000c741270 */
[----:B------:R-:W-:Y:S01]  /*7a20*/  VIADD R49, R0, 0x1c ;  /* 0x0000001c00317836 */ /* 0x000fe20000000000 */
[----:B------:R-:W-:Y:S01]  /*7a30*/  LEA.HI.X.SX32 R51, R51, R48, 0x1, P6 ;  /* 0x0000003033337211 */ /* 0x000fe200030f0eff */
[C---:B------:R-:W-:Y:S01]  /*7a40*/  VIADD R62, R58.reuse, UR4 ;  /* 0x000000043a3e7c36 */ /* 0x040fe20008000000 */
[----:B------:R-:W-:Y:S01]  /*7a50*/  ULDC UR5, c[0x0][0x22c] ;  /* 0x00008b0000057ab9 */ /* 0x000fe20000000800 */
[----:B0-----:R-:W-:Y:S02]  /*7a60*/  PRMT R57, R59, 0x7632, R57 ;  /* 0x000076323b397816 */ /* 0x001fe40000000039 */
[----:B------:R-:W-:-:S03]  /*7a70*/  LEA R56, P6, R58, R3, 0x1 ;  /* 0x000000033a387211 */ /* 0x000fc600078c08ff */
[----:B------:R0:W-:Y:S01]  /*7a80*/  @P1 STG.E.U16 desc[UR14][R60.64], R57 ;  /* 0x000000393c001986 */ /* 0x0001e2000c10150e */
[----:B------:R-:W-:Y:S01]  /*7a90*/  ISETP.LT.AND P1, PT, R49, UR5, !P0 ;  /* 0x0000000531007c0c */ /* 0x000fe2000c721270 */
[----:B------:R-:W-:Y:S01]  /*7aa0*/  VIADD R49, R0, 0x1d ;  /* 0x0000001d00317836 */ /* 0x000fe20000000000 */
[----:B------:R-:W-:Y:S01]  /*7ab0*/  ULDC UR5, c[0x0][0x22c] ;  /* 0x00008b0000057ab9 */ /* 0x000fe20000000800 */
[----:B---3--:R1:W-:Y:S01]  /*7ac0*/  @P3 STG.E.U16 desc[UR14][R50.64], R52 ;  /* 0x0000003432003986 */ /* 0x0083e2000c10150e */
[-C--:B0-----:R-:W-:Y:S02]  /*7ad0*/  LEA.HI.X.SX32 R57, R58, R48.reuse, 0x1, P6 ;  /* 0x000000303a397211 */ /* 0x081fe400030f0eff */
[CC--:B------:R-:W-:Y:S02]  /*7ae0*/  LEA R58, P6, R62.reuse, R3.reuse, 0x1 ;  /* 0x000000033e3a7211 */ /* 0x0c0fe400078c08ff */
[----:B------:R-:W-:Y:S02]  /*7af0*/  ISETP.LT.AND P3, PT, R49, UR5, !P0 ;  /* 0x0000000531007c0c */ /* 0x000fe4000c761270 */
[CC--:B------:R-:W-:Y:S01]  /*7b00*/  LEA.HI.X.SX32 R59, R62.reuse, R48.reuse, 0x1, P6 ;  /* 0x000000303e3b7211 */ /* 0x0c0fe200030f0eff */
        /* <DEDUP_REMOVED lines=8> */
[C---:B------:R-:W-:Y:S01]  /*7b90*/  VIADD R49, R0.reuse, 0x1f ;  /* 0x0000001f00317836 */ /* 0x040fe20000000000 */
[----:B------:R-:W-:Y:S01]  /*7ba0*/  ULDC UR5, c[0x0][0x22c] ;  /* 0x00008b0000057ab9 */ /* 0x000fe20000000800 */
[----:B------:R1:W-:Y:S03]  /*7bb0*/  @P4 STG.E.U16 desc[UR14][R58.64], R53 ;  /* 0x000000353a004986 */ /* 0x0003e6000c10150e */
[----:B------:R-:W-:Y:S01]  /*7bc0*/  ISETP.LT.AND P4, PT, R49, UR5, !P0 ;  /* 0x0000000531007c0c */ /* 0x000fe2000c781270 */
[----:B------:R-:W-:Y:S01]  /*7bd0*/  VIADD R49, R0, 0x20 ;  /* 0x0000002000317836 */ /* 0x000fe20000000000 */
[----:B------:R-:W-:Y:S01]  /*7be0*/  ULDC UR5, c[0x0][0x22c] ;  /* 0x00008b0000057ab9 */ /* 0x000fe20000000800 */
[----:B0-----:R-:W-:-:S02]  /*7bf0*/  LEA.HI.X.SX32 R51, R62, R48, 0x1, P6 ;  /* 0x000000303e337211 */ /* 0x001fc400030f0eff */
[CC--:B------:R-:W-:Y:S01]  /*7c00*/  LEA R56, P6, R52.reuse, R3.reuse, 0x1 ;  /* 0x0000000334387211 */ /* 0x0c0fe200078c08ff */
[C---:B-1----:R-:W-:Y:S01]  /*7c10*/  VIADD R58, R52.reuse, UR4 ;  /* 0x00000004343a7c36 */ /* 0x042fe20008000000 */
[----:B------:R-:W-:Y:S02]  /*7c20*/  PRMT R59, R53, 0x7632, R59 ;  /* 0x00007632353b7816 */ /* 0x000fe4000000003b */
[-C--:B------:R-:W-:Y:S02]  /*7c30*/  LEA.HI.X.SX32 R57, R52, R48.reuse, 0x1, P6 ;  /* 0x0000003034397211 */ /* 0x080fe400030f0eff */
[----:B------:R-:W-:Y:S01]  /*7c40*/  LEA R52, P6, R58, R3, 0x1 ;  /* 0x000000033a347211 */ /* 0x000fe200078c08ff */
[----:B------:R0:W-:Y:S01]  /*7c50*/  @P2 STG.E.U16 desc[UR14][R50.64], R59 ;  /* 0x0000003b32002986 */ /* 0x0001e2000c10150e */
[----:B------:R-:W-:Y:S01]  /*7c60*/  ISETP.LT.AND P2, PT, R49, UR5, !P0 ;  /* 0x0000000531007c0c */ /* 0x000fe2000c741270 */
[----:B------:R-:W-:Y:S01]  /*7c70*/  VIADD R49, R0, 0x21 ;  /* 0x0000002100317836 */ /* 0x000fe20000000000 */
[C---:B------:R-:W-:Y:S01]  /*7c80*/  LEA.HI.X.SX32 R53, R58.reuse, R48, 0x1, P6 ;  /* 0x000000303a357211 */ /* 0x040fe200030f0eff */
[----:B------:R-:W-:Y:S01]  /*7c90*/  VIADD R58, R58, UR4 ;  /* 0x000000043a3a7c36 */ /* 0x000fe20008000000 */
[----:B------:R-:W-:Y:S01]  /*7ca0*/  ULDC UR5, c[0x0][0x22c] ;  /* 0x00008b0000057ab9 */ /* 0x000fe20000000800 */
[----:B------:R1:W-:Y:S01]  /*7cb0*/  @P1 STG.E.U16 desc[UR14][R56.64], R54 ;  /* 0x0000003638001986 */ /* 0x0003e2000c10150e */
[----:B------:R-:W-:-:S02]  /*7cc0*/  ISETP.LT.AND P1, PT, R49, UR5, !P0 ;  /* 0x0000000531007c0c */ /* 0x000fc4000c721270 */
[----:B0-----:R-:W-:Y:S01]  /*7cd0*/  PRMT R51, R54, 0x7632, R51 ;  /* 0x0000763236337816 */ /* 0x001fe20000000033 */
[----:B------:R-:W-:Y:S01]  /*7ce0*/  VIADD R49, R0, 0x22 ;  /* 0x0000002200317836 */ /* 0x000fe20000000000 */
[----:B------:R-:W-:-:S03]  /*7cf0*/  ULDC UR5, c[0x0][0x22c] ;  /* 0x00008b0000057ab9 */ /* 0x000fc60000000800 */
[----:B------:R0:W-:Y:S01]  /*7d00*/  @P3 STG.E.U16 desc[UR14][R52.64], R51 ;  /* 0x0000003334003986 */ /* 0x0001e2000c10150e */
[C---:B-1----:R-:W-:Y:S01]  /*7d10*/  VIADD R54, R58.reuse, UR4 ;  /* 0x000000043a367c36 */ /* 0x042fe20008000000 */
[----:B------:R-:W-:-:S04]  /*7d20*/  LEA R50, P3, R58, R3, 0x1 ;  /* 0x000000033a327211 */ /* 0x000fc800078608ff */
[-C--:B------:R-:W-:Y:S02]  /*7d30*/  LEA R56, P6, R54, R3.reuse, 0x1 ;  /* 0x0000000336387211 */ /* 0x080fe400078c08ff */
[-C--:B0-----:R-:W-:Y:S01]  /*7d40*/  LEA.HI.X.SX32 R51, R58, R48.reuse, 0x1, P3 ;  /* 0x000000303a337211 */ /* 0x081fe200018f0eff */
[----:B------:R-:W-:Y:S01]  /*7d50*/  VIADD R53, R54, UR4 ;  /* 0x0000000436357c36 */ /* 0x000fe20008000000 */
[----:B------:R-:W-:Y:S01]  /*7d60*/  ISETP.LT.AND P3, PT, R49, UR5, !P0 ;  /* 0x0000000531007c0c */ /* 0x000fe2000c761270 */
[----:B------:R-:W-:Y:S01]  /*7d70*/  VIADD R49, R0, 0x23 ;  /* 0x0000002300317836 */ /* 0x000fe20000000000 */
[-C--:B------:R-:W-:Y:S01]  /*7d80*/  LEA.HI.X.SX32 R57, R54, R48.reuse, 0x1, P6 ;  /* 0x0000003036397211 */ /* 0x080fe200030f0eff */
[----:B------:R-:W-:Y:S01]  /*7d90*/  ULDC UR5, c[0x0][0x22c] ;  /* 0x00008b0000057ab9 */ /* 0x000fe20000000800 */
[C---:B------:R-:W-:Y:S01]  /*7da0*/  LEA R52, P6, R53.reuse, R3, 0x1 ;  /* 0x0000000335347211 */ /* 0x040fe200078c08ff */
[----:B------:R-:W-:Y:S01]  /*7db0*/  VIADD R54, R53, UR4 ;  /* 0x0000000435367c36 */ /* 0x000fe20008000000 */
        /* <DEDUP_REMOVED lines=12> */
[----:B----4-:R1:W-:Y:S03]  /*7e80*/  @P2 STG.E.U16 desc[UR14][R52.64], R16 ;  /* 0x0000001034002986 */ /* 0x0103e6000c10150e */
[----:B------:R-:W-:Y:S02]  /*7e90*/  ISETP.LT.AND P2, PT, R49, UR5, !P0 ;  /* 0x0000000531007c0c */ /* 0x000fe4000c741270 */
[----:B0-----:R-:W-:Y:S01]  /*7ea0*/  LEA.HI.X.SX32 R51, R54, R48, 0x1, P6 ;  /* 0x0000003036337211 */ /* 0x001fe200030f0eff */
[----:B------:R-:W-:Y:S01]  /*7eb0*/  VIADD R49, R0, 0x26 ;  /* 0x0000002600317836 */ /* 0x000fe20000000000 */
[----:B------:R-:W-:Y:S01]  /*7ec0*/  LEA R54, P6, R58, R3, 0x1 ;  /* 0x000000033a367211 */ /* 0x000fe200078c08ff */
[----:B------:R-:W-:Y:S01]  /*7ed0*/  ULDC UR5, c[0x0][0x22c] ;  /* 0x00008b0000057ab9 */ /* 0x000fe20000000800 */
[----:B-1----:R-:W-:-:S02]  /*7ee0*/  PRMT R53, R16, 0x7632, R53 ;  /* 0x0000763210357816 */ /* 0x002fc40000000035 */
[CC--:B------:R-:W-:Y:S01]  /*7ef0*/  LEA.HI.X.SX32 R55, R58.reuse, R48.reuse, 0x1, P6 ;  /* 0x000000303a377211 */ /* 0x0c0fe200030f0eff */
[----:B------:R-:W-:Y:S02]  /*7f00*/  VIADD R58, R58, UR4 ;  /* 0x000000043a3a7c36 */ /* 0x000fe40008000000 */
[----:B------:R0:W-:Y:S01]  /*7f10*/  @P1 STG.E.U16 desc[UR14][R50.64], R53 ;  /* 0x0000003532001986 */ /* 0x0001e2000c10150e */
[----:B------:R-:W-:Y:S01]  /*7f20*/  VIADD R16, R0, 0x27 ;  /* 0x0000002700107836 */ /* 0x000fe20000000000 */
[----:B------:R-:W-:Y:S01]  /*7f30*/  ISETP.LT.AND P1, PT, R49, UR5, !P0 ;  /* 0x0000000531007c0c */ /* 0x000fe2000c721270 */
[C---:B------:R-:W-:Y:S01]  /*7f40*/  VIADD R49, R58.reuse, UR4 ;  /* 0x000000043a317c36 */ /* 0x040fe20008000000 */
[----:B------:R-:W-:Y:S01]  /*7f50*/  LEA R52, P6, R58, R3, 0x1 ;  /* 0x000000033a347211 */ /* 0x000fe200078c08ff */
[----:B------:R-:W-:Y:S01]  /*7f60*/  ULDC UR5, c[0x0][0x22c] ;  /* 0x00008b0000057ab9 */ /* 0x000fe20000000800 */
[----:B------:R1:W-:Y:S01]  /*7f70*/  @P3 STG.E.U16 desc[UR14][R54.64], R17 ;  /* 0x0000001136003986 */ /* 0x0003e2000c10150e */
[----:B------:R-:W-:Y:S01]  /*7f80*/  ISETP.LT.AND P3, PT, R16, UR5, !P0 ;  /* 0x0000000510007c0c */ /* 0x000fe2000c761270 */
[----:B------:R-:W-:Y:S01]  /*7f90*/  VIADD R16, R0, 0x28 ;  /* 0x0000002800107836 */ /* 0x000fe20000000000 */
[----:B------:R-:W-:Y:S01]  /*7fa0*/  ULDC UR5, c[0x0][0x22c] ;  /* 0x00008b0000057ab9 */ /* 0x000fe20000000800 */
[----:B0-----:R-:W-:-:S02]  /*7fb0*/  LEA.HI.X.SX32 R53, R58, R48, 0x1, P6 ;  /* 0x000000303a357211 */ /* 0x001fc400030f0eff */
[----:B------:R-:W-:Y:S02]  /*7fc0*/  LEA R50, P6, R49, R3, 0x1 ;  /* 0x0000000331327211 */ /* 0x000fe400078c08ff */
[----:B-1----:R-:W-:Y:S01]  /*7fd0*/  PRMT R55, R17, 0x7632, R55 ;  /* 0x0000763211377816 */ /* 0x002fe20000000037 */
[C---:B------:R-:W-:Y:S01]  /*7fe0*/  VIADD R54, R49.reuse, UR4 ;  /* 0x0000000431367c36 */ /* 0x040fe20008000000 */
[----:B------:R-:W-:-:S03]  /*7ff0*/  LEA.HI.X.SX32 R51, R49, R48, 0x1, P6 ;  /* 0x0000003031337211 */ /* 0x000fc600030f0eff */
[----:B------:R0:W-:Y:S01]  /*8000*/  @P5 STG.E.U16 desc[UR14][R52.64], R55 ;  /* 0x0000003734005986 */ /* 0x0001e2000c10150e */
[----:B------:R-:W-:Y:S01]  /*8010*/  ISETP.LT.AND P5, PT, R16, UR5, !P0 ;  /* 0x0000000510007c0c */ /* 0x000fe2000c7a1270 */
[----:B------:R-:W-:Y:S01]  /*8020*/  VIADD R49, R0, 0x29 ;  /* 0x0000002900317836 */ /* 0x000fe20000000000 */
[C---:B------:R-:W-:Y:S01]  /*8030*/  LEA R16, P6, R54.reuse, R3, 0x1 ;  /* 0x0000000336107211 */ /* 0x040fe200078c08ff */
[----:B------:R1:W-:Y:S01]  /*8040*/  @P4 STG.E.U16 desc[UR14][R50.64], R18 ;  /* 0x0000001232004986 */ /* 0x0003e2000c10150e */
[----:B------:R-:W-:Y:S02]  /*8050*/  ULDC UR5, c[0x0][0x22c] ;  /* 0x00008b0000057ab9 */ /* 0x000fe40000000800 */
[C---:B------:R-:W-:Y:S01]  /*8060*/  LEA.HI.X.SX32 R17, R54.reuse, R48, 0x1, P6 ;  /* 0x0000003036117211 */ /* 0x040fe200030f0eff */
[----:B------:R-:W-:Y:S01]  /*8070*/  VIADD R54, R54, UR4 ;  /* 0x0000000436367c36 */ /* 0x000fe20008000000 */
[----:B0-----:R-:W-:Y:S02]  /*8080*/  PRMT R53, R18, 0x7632, R53 ;  /* 0x0000763212357816 */ /* 0x001fe40000000035 */
[----:B------:R-:W-:-:S03]  /*8090*/  ISETP.LT.AND P4, PT, R49, UR5, !P0 ;  /* 0x0000000531007c0c */ /* 0x000fc6000c781270 */
[----:B------:R0:W-:Y:S01]  /*80a0*/  @P2 STG.E.U16 desc[UR14][R16.64], R53 ;  /* 0x0000003510002986 */ /* 0x0001e2000c10150e */
[-C--:B------:R-:W-:Y:S01]  /*80b0*/  LEA R52, P2, R54, R3.reuse, 0x1 ;  /* 0x0000000336347211 */ /* 0x080fe200078408ff */
[----:B------:R-:W-:Y:S01]  /*80c0*/  VIADD R49, R0, 0x2a ;  /* 0x0000002a00317836 */ /* 0x000fe20000000000 */
[----:B------:R-:W-:Y:S01]  /*80d0*/  ULDC UR5, c[0x0][0x22c] ;  /* 0x00008b0000057ab9 */ /* 0x000fe20000000800 */
[----:B-1----:R-:W-:Y:S02]  /*80e0*/  VIADD R51, R54, UR4 ;  /* 0x0000000436337c36 */ /* 0x002fe40008000000 */
[----:B------:R-:W-:Y:S01]  /*80f0*/  VIADD R18, R0, 0x2b ;  /* 0x0000002b00127836 */ /* 0x000fe20000000000 */
[-C--:B0-----:R-:W-:Y:S02]  /*8100*/  LEA.HI.X.SX32 R53, R54, R48.reuse, 0x1, P2 ;  /* 0x0000003036357211 */ /* 0x081fe400010f0eff */
[----:B------:R-:W-:Y:S01]  /*8110*/  ISETP.LT.AND P2, PT, R49, UR5, !P0 ;  /* 0x0000000531007c0c */ /* 0x000fe2000c741270 */
[----:B------:R-:W-:Y:S01]  /*8120*/  ULDC UR5, c[0x0][0x22c] ;  /* 0x00008b0000057ab9 */ /* 0x000fe20000000800 */
[C---:B------:R-:W-:Y:S01]  /*8130*/  LEA R50, P6, R51.reuse, R3, 0x1 ;  /* 0x0000000333327211 */ /* 0x040fe200078c08ff */
[----:B------:R0:W-:Y:S01]  /*8140*/  @P1 STG.E.U16 desc[UR14][R52.64], R19 ;  /* 0x0000001334001986 */ /* 0x0001e2000c10150e */
[----:B------:R-:W-:Y:S01]  /*8150*/  ISETP.LT.AND P1, PT, R18, UR5, !P0 ;  /* 0x0000000512007c0c */ /* 0x000fe2000c721270 */
[C---:B------:R-:W-:Y:S01]  /*8160*/  VIADD R18, R51.reuse, UR4 ;  /* 0x0000000433127c36 */ /* 0x040fe20008000000 */
[----:B------:R-:W-:Y:S01]  /*8170*/  LEA.HI.X.SX32 R51, R51, R48, 0x1, P6 ;  /* 0x0000003033337211 */ /* 0x000fe200030f0eff */
[----:B------:R-:W-:Y:S01]  /*8180*/  VIADD R17, R0, 0x2c ;  /* 0x0000002c00117836 */ /* 0x000fe20000000000 */
[----:B------:R-:W-:-:S02]  /*8190*/  ULDC UR5, c[0x0][0x22c] ;  /* 0x00008b0000057ab9 */ /* 0x000fc40000000800 */
[C---:B------:R-:W-:Y:S02]  /*81a0*/  LEA R16, P6, R18.reuse, R3, 0x1 ;  /* 0x0000000312107211 */ /* 0x040fe400078c08ff */
[----:B0-----:R-:W-:Y:S01]  /*81b0*/  PRMT R53, R19, 0x7632, R53 ;  /* 0x0000763213357816 */ /* 0x001fe20000000035 */
[----:B------:R-:W-:-:S04]  /*81c0*/  VIADD R49, R18, UR4 ;  /* 0x0000000412317c36 */ /* 0x000fc80008000000 */
[----:B------:R0:W-:Y:S01]  /*81d0*/  @P3 STG.E.U16 desc[UR14][R50.64], R53 ;  /* 0x0000003532003986 */ /* 0x0001e2000c10150e */
[----:B------:R-:W-:Y:S01]  /*81e0*/  ISETP.LT.AND P3, PT, R17, UR5, !P0 ;  /* 0x0000000511007c0c */ /* 0x000fe2000c761270 */
[----:B------:R-:W-:Y:S01]  /*81f0*/  VIADD R19, R0, 0x2d ;  /* 0x0000002d00137836 */ /* 0x000fe20000000000 */
[-C--:B------:R-:W-:Y:S01]  /*8200*/  LEA.HI.X.SX32 R17, R18, R48.reuse, 0x1, P6 ;  /* 0x0000003012117211 */ /* 0x080fe200030f0eff */
[C---:B------:R-:W-:Y:S01]  /*8210*/  VIADD R52, R49.reuse, UR4 ;  /* 0x0000000431347c36 */ /* 0x040fe20008000000 */
[----:B------:R-:W-:Y:S01]  /*8220*/  LEA R18, P6, R49, R3, 0x1 ;  /* 0x0000000331127211 */ /* 0x000fe200078c08ff */
[----:B------:R-:W-:Y:S02]  /*8230*/  ULDC UR5, c[0x0][0x22c] ;  /* 0x00008b0000057ab9 */ /* 0x000fe40000000800 */
[----:B------:R1:W-:Y:S01]  /*8240*/  @P5 STG.E.U16 desc[UR14][R16.64], R12 ;  /* 0x0000000c10005986 */ /* 0x0003e2000c10150e */
[----:B------:R-:W-:Y:S01]  /*8250*/  ISETP.LT.AND P5, PT, R19, UR5, !P0 ;  /* 0x0000000513007c0c */ /* 0x000fe2000c7a1270 */
[----:B------:R-:W-:Y:S01]  /*8260*/  ULDC UR5, c[0x0][0x22c] ;  /* 0x00008b0000057ab9 */ /* 0x000fe20000000800 */
[----:B------:R-:W-:-:S02]  /*8270*/  LEA.HI.X.SX32 R19, R49, R48, 0x1, P6 ;  /* 0x0000003031137211 */ /* 0x000fc400030f0eff */
[----:B0-----:R-:W-:Y:S01]  /*8280*/  LEA R50, P6, R52, R3, 0x1 ;  /* 0x0000000334327211 */ /* 0x001fe200078c08ff */
[----:B------:R-:W-:-:S03]  /*8290*/  VIADD R49, R0, 0x2e ;  /* 0x0000002e00317836 */ /* 0x000fc60000000000 */
[C---:B------:R-:W-:Y:S01]  /*82a0*/  LEA.HI.X.SX32 R51, R52.reuse, R48, 0x1, P6 ;  /* 0x0000003034337211 */ /* 0x040fe200030f0eff */
[----:B------:R-:W-:Y:S01]  /*82b0*/  VIADD R52, R52, UR4 ;  /* 0x0000000434347c36 */ /* 0x000fe20008000000 */
[----:B-1----:R-:W-:Y:S01]  /*82c0*/  PRMT R17, R12, 0x7632, R17 ;  /* 0x000076320c117816 */ /* 0x002fe20000000011 */
[----:B------:R-:W-:-:S03]  /*82d0*/  VIADD R12, R0, 0x2f ;  /* 0x0000002f000c7836 */ /* 0x000fc60000000000 */
[CC--:B------:R-:W-:Y:S01]  /*82e0*/  LEA R16, P6, R52.reuse, R3.reuse, 0x1 ;  /* 0x0000000334107211 */ /* 0x0c0fe200078c08ff */
[----:B------:R0:W-:Y:S01]  /*82f0*/  @P4 STG.E.U16 desc[UR14][R18.64], R17 ;  /* 0x0000001112004986 */ /* 0x0001e2000c10150e */
[----:B------:R-:W-:Y:S01]  /*8300*/  ISETP.LT.AND P4, PT, R49, UR5, !P0 ;  /* 0x0000000531007c0c */ /* 0x000fe2000c781270 */
[----:B------:R-:W-:Y:S01]  /*8310*/  VIADD R49, R52, UR4 ;  /* 0x0000000434317c36 */ /* 0x000fe20008000000 */
[----:B------:R-:W-:Y:S01]  /*8320*/  ULDC UR5, c[0x0][0x22c] ;  /* 0x00008b0000057ab9 */ /* 0x000fe20000000800 */
[----:B------:R1:W-:Y:S01]  /*8330*/  @P2 STG.E.U16 desc[UR14][R50.64], R13 ;  /* 0x0000000d32002986 */ /* 0x0003e2000c10150e */
[----:B------:R-:W-:Y:S01]  /*8340*/  ISETP.LT.AND P2, PT, R12, UR5, !P0 ;  /* 0x000000050c007c0c */ /* 0x000fe2000c741270 */
[----:B------:R-:W-:Y:S01]  /*8350*/  VIADD R12, R0, 0x30 ;  /* 0x00000030000c7836 */ /* 0x000fe20000000000 */
[----:B------:R-:W-:Y:S01]  /*8360*/  ULDC UR5, c[0x0][0x22c] ;  /* 0x00008b0000057ab9 */ /* 0x000fe20000000800 */
[----:B0-----:R-:W-:Y:S02]  /*8370*/  LEA.HI.X.SX32 R17, R52, R48, 0x1, P6 ;  /* 0x0000003034117211 */ /* 0x001fe400030f0eff */
[----:B------:R-:W-:-:S02]  /*8380*/  LEA R18, P6, R49, R3, 0x1 ;  /* 0x0000000331127211 */ /* 0x000fc400078c08ff */
        /* <DEDUP_REMOVED lines=43> */
[----:B------:R-:W-:Y:S01]  /*8640*/  LEA R16, P6, R50, R3, 0x1 ;  /* 0x0000000332107211 */ /* 0x000fe200078c08ff */
[----:B0-----:R-:W-:-:S03]  /*8650*/  VIADD R18, R0, 0x36 ;  /* 0x0000003600127836 */ /* 0x001fc60000000000 */
[C---:B------:R-:W-:Y:S01]  /*8660*/  LEA.HI.X.SX32 R17, R50.reuse, R48, 0x1, P6 ;  /* 0x0000003032117211 */ /* 0x040fe200030f0eff */
[----:B------:R-:W-:Y:S01]  /*8670*/  VIADD R50, R50, UR4 ;  /* 0x0000000432327c36 */ /* 0x000fe20008000000 */
[----:B-1----:R-:W-:Y:S01]  /*8680*/  PRMT R13, R8, 0x7632, R13 ;  /* 0x00007632080d7816 */ /* 0x002fe2000000000d */
[----:B------:R-:W-:-:S03]  /*8690*/  VIADD R8, R0, 0x37 ;  /* 0x0000003700087836 */ /* 0x000fc60000000000 */
[----:B------:R-:W-:Y:S01]  /*86a0*/  LEA R12, P6, R50, R3, 0x1 ;  /* 0x00000003320c7211 */ /* 0x000fe200078c08ff */
[----:B------:R0:W-:Y:S01]  /*86b0*/  @P3 STG.E.U16 desc[UR14][R14.64], R13 ;  /* 0x0000000d0e003986 */ /* 0x0001e2000c10150e */
[----:B------:R-:W-:Y:S01]  /*86c0*/  ISETP.LT.AND P3, PT, R18, UR5, !P0 ;  /* 0x0000000512007c0c */ /* 0x000fe2000c761270 */
[----:B------:R-:W-:Y:S01]  /*86d0*/  VIADD R18, R50, UR4 ;  /* 0x0000000432127c36 */ /* 0x000fe20008000000 */
[----:B------:R-:W-:Y:S01]  /*86e0*/  ULDC UR5, c[0x0][0x22c] ;  /* 0x00008b0000057ab9 */ /* 0x000fe20000000800 */
[----:B------:R1:W-:Y:S01]  /*86f0*/  @P5 STG.E.U16 desc[UR14][R16.64], R9 ;  /* 0x0000000910005986 */ /* 0x0003e2000c10150e */
[----:B------:R-:W-:Y:S01]  /*8700*/  ISETP.LT.AND P5, PT, R8, UR5, !P0 ;  /* 0x0000000508007c0c */ /* 0x000fe2000c7a1270 */
[----:B------:R-:W-:Y:S01]  /*8710*/  VIADD R8, R0, 0x38 ;  /* 0x0000003800087836 */ /* 0x000fe20000000000 */
[----:B------:R-:W-:Y:S01]  /*8720*/  PRMT R19, R9, 0x7632, R19 ;  /* 0x0000763209137816 */ /* 0x000fe20000000013 */
[----:B------:R-:W-:Y:S01]  /*8730*/  ULDC UR5, c[0x0][0x22c] ;  /* 0x00008b0000057ab9 */ /* 0x000fe20000000800 */
[----:B0-----:R-:W-:-:S02]  /*8740*/  LEA.HI.X.SX32 R13, R50, R48, 0x1, P6 ;  /* 0x00000030320d7211 */ /* 0x001fc400030f0eff */
[CC--:B------:R-:W-:Y:S01]  /*8750*/  LEA R14, P6, R18.reuse, R3.reuse, 0x1 ;  /* 0x00000003120e7211 */ /* 0x0c0fe200078c08ff */
[C---:B-1----:R-:W-:Y:S02]  /*8760*/  VIADD R17, R18.reuse, UR4 ;  /* 0x0000000412117c36 */ /* 0x042fe40008000000 */
[----:B------:R0:W-:Y:S01]  /*8770*/  @P4 STG.E.U16 desc[UR14][R12.64], R19 ;  /* 0x000000130c004986 */ /* 0x0001e2000c10150e */
[----:B------:R-:W-:Y:S02]  /*8780*/  LEA.HI.X.SX32 R15, R18, R48, 0x1, P6 ;  /* 0x00000030120f7211 */ /* 0x000fe400030f0eff */
[----:B------:R-:W-:Y:S01]  /*8790*/  ISETP.LT.AND P4, PT, R8, UR5, !P0 ;  /* 0x0000000508007c0c */ /* 0x000fe2000c781270 */
[----:B------:R-:W-:Y:S01]  /*87a0*/  VIADD R16, R0, 0x39 ;  /* 0x0000003900107836 */ /* 0x000fe20000000000 */
[----:B------:R-:W-:Y:S01]  /*87b0*/  LEA R8, P6, R17, R3, 0x1 ;  /* 0x0000000311087211 */ /* 0x000fe200078c08ff */
[----:B------:R1:W-:Y:S01]  /*87c0*/  @P2 STG.E.U16 desc[UR14][R14.64], R10 ;  /* 0x0000000a0e002986 */ /* 0x0003e2000c10150e */
[----:B------:R-:W-:-:S02]  /*87d0*/  ULDC UR5, c[0x0][0x22c] ;  /* 0x00008b0000057ab9 */ /* 0x000fc40000000800 */
[C---:B------:R-:W-:Y:S01]  /*87e0*/  LEA.HI.X.SX32 R9, R17.reuse, R48, 0x1, P6 ;  /* 0x0000003011097211 */ /* 0x040fe200030f0eff */
[----:B------:R-:W-:Y:S01]  /*87f0*/  VIADD R17, R17, UR4 ;  /* 0x0000000411117c36 */ /* 0x000fe20008000000 */
[----:B0-----:R-:W-:Y:S02]  /*8800*/  PRMT R13, R10, 0x7632, R13 ;  /* 0x000076320a0d7816 */ /* 0x001fe4000000000d */
[----:B------:R-:W-:-:S03]  /*8810*/  ISETP.LT.AND P2, PT, R16, UR5, !P0 ;  /* 0x0000000510007c0c */ /* 0x000fc6000c741270 */
[----:B------:R0:W-:Y:S01]  /*8820*/  @P1 STG.E.U16 desc[UR14][R8.64], R13 ;  /* 0x0000000d08001986 */ /* 0x0001e2000c10150e */
[CC--:B------:R-:W-:Y:S01]  /*8830*/  LEA R12, P1, R17.reuse, R3.reuse, 0x1 ;  /* 0x00000003110c7211 */ /* 0x0c0fe200078208ff */
[C---:B------:R-:W-:Y:S01]  /*8840*/  VIADD R16, R0.reuse, 0x3a ;  /* 0x0000003a00107836 */ /* 0x040fe20000000000 */
[----:B------:R-:W-:Y:S01]  /*8850*/  ULDC UR5, c[0x0][0x22c] ;  /* 0x00008b0000057ab9 */ /* 0x000fe20000000800 */
[C---:B-1----:R-:W-:Y:S02]  /*8860*/  VIADD R15, R17.reuse, UR4 ;  /* 0x00000004110f7c36 */ /* 0x042fe40008000000 */
        /* <DEDUP_REMOVED lines=19> */
[C---:B------:R-:W-:Y:S01]  /*89a0*/  LEA R10, P6, R16.reuse, R3, 0x1 ;  /* 0x00000003100a7211 */ /* 0x040fe200078c08ff */
        /* <DEDUP_REMOVED lines=11> */
[C---:B------:R-:W-:Y:S01]  /*8a60*/  LEA R8, P6, R17.reuse, R3, 0x1 ;  /* 0x0000000311087211 */ /* 0x040fe200078c08ff */
        /* <DEDUP_REMOVED lines=11> */
[----:B------:R-:W0:Y:S01]  /*8b20*/  LDS.128 R16, [R2] ;  /* 0x0000000002107984 */ /* 0x000e220000000c00 */
[C---:B-1----:R-:W-:Y:S02]  /*8b30*/  VIADD R13, R14.reuse, UR4 ;  /* 0x000000040e0d7c36 */ /* 0x042fe40008000000 */
[----:B------:R-:W-:Y:S01]  /*8b40*/  LEA.HI.X.SX32 R11, R14, R48, 0x1, P6 ;  /* 0x000000300e0b7211 */ /* 0x000fe200030f0eff */
[----:B------:R1:W-:Y:S01]  /*8b50*/  @P3 STG.E.U16 desc[UR14][R8.64], R15 ;  /* 0x0000000f08003986 */ /* 0x0003e2000c10150e */
[----:B------:R-:W-:Y:S01]  /*8b60*/  ISETP.LT.AND P3, PT, R4, UR5, !P0 ;  /* 0x0000000504007c0c */ /* 0x000fe2000c761270 */
[----:B------:R-:W-:Y:S01]  /*8b70*/  VIADD R12, R0, 0x41 ;  /* 0x00000041000c7836 */ /* 0x000fe20000000000 */
[----:B------:R-:W-:Y:S01]  /*8b80*/  LEA R4, P6, R13, R3, 0x1 ;  /* 0x000000030d047211 */ /* 0x000fe200078c08ff */
[----:B------:R2:W-:Y:S01]  /*8b90*/  @P5 STG.E.U16 desc[UR14][R10.64], R6 ;  /* 0x000000060a005986 */ /* 0x0005e2000c10150e */
[----:B------:R-:W-:-:S02]  /*8ba0*/  ULDC UR5, c[0x0][0x22c] ;  /* 0x00008b0000057ab9 */ /* 0x000fc40000000800 */
[C---:B------:R-:W-:Y:S01]  /*8bb0*/  LEA.HI.X.SX32 R5, R13.reuse, R48, 0x1, P6 ;  /* 0x000000300d057211 */ /* 0x040fe200030f0eff */
[----:B------:R-:W-:Y:S01]  /*8bc0*/  VIADD R13, R13, UR4 ;  /* 0x000000040d0d7c36 */ /* 0x000fe20008000000 */
[----:B-1----:R-:W-:Y:S02]  /*8bd0*/  PRMT R9, R6, 0x7632, R9 ;  /* 0x0000763206097816 */ /* 0x002fe40000000009 */
[----:B------:R-:W-:-:S03]  /*8be0*/  ISETP.LT.AND P5, PT, R12, UR5, !P0 ;  /* 0x000000050c007c0c */ /* 0x000fc6000c7a1270 */
[----:B------:R1:W-:Y:S01]  /*8bf0*/  @P4 STG.E.U16 desc[UR14][R4.64], R9 ;  /* 0x0000000904004986 */ /* 0x0003e2000c10150e */
[CC--:B------:R-:W-:Y:S01]  /*8c00*/  LEA R8, P4, R13.reuse, R3.reuse, 0x1 ;  /* 0x000000030d087211 */ /* 0x0c0fe200078808ff */
[C---:B------:R-:W-:Y:S01]  /*8c10*/  VIADD R12, R0.reuse, 0x42 ;  /* 0x00000042000c7836 */ /* 0x040fe20000000000 */
[----:B------:R-:W-:Y:S01]  /*8c20*/  ULDC UR5, c[0x0][0x22c] ;  /* 0x00008b0000057ab9 */ /* 0x000fe20000000800 */
[C---:B--2---:R-:W-:Y:S02]  /*8c30*/  VIADD R11, R13.reuse, UR4 ;  /* 0x000000040d0b7c36 */ /* 0x044fe40008000000 */
[----:B------:R-:W-:Y:S01]  /*8c40*/  VIADD R6, R0, 0x43 ;  /* 0x0000004300067836 */ /* 0x000fe20000000000 */
[-C--:B-1----:R-:W-:Y:S02]  /*8c50*/  LEA.HI.X.SX32 R9, R13, R48.reuse, 0x1, P4 ;  /* 0x000000300d097211 */ /* 0x082fe400020f0eff */
        /* <DEDUP_REMOVED lines=10> */
[----:B-1----:R-:W-:Y:S01]  /*8d00*/  PRMT R9, R7, 0x7632, R9 ;  /* 0x0000763207097816 */ /* 0x002fe20000000009 */
        /* <DEDUP_REMOVED lines=12> */
[CC--:B------:R-:W-:Y:S01]  /*8dd0*/  LEA R8, P6, R13.reuse, R3.reuse, 0x1 ;  /* 0x000000030d087211 */ /* 0x0c0fe200078c08ff */
[----:B-1----:R-:W-:Y:S01]  /*8de0*/  VIADD R10, R0, 0x46 ;  /* 0x00000046000a7836 */ /* 0x002fe20000000000 */
[----:B------:R-:W-:Y:S02]  /*8df0*/  PRMT R12, R20, 0x7632, R12 ;  /* 0x00007632140c7816 */ /* 0x000fe4000000000c */
[CC--:B------:R-:W-:Y:S01]  /*8e00*/  LEA.HI.X.SX32 R9, R13.reuse, R48.reuse, 0x1, P6 ;  /* 0x000000300d097211 */ /* 0x0c0fe200030f0eff */
[----:B------:R-:W-:Y:S02]  /*8e10*/  VIADD R13, R13, UR4 ;  /* 0x000000040d0d7c36 */ /* 0x000fe40008000000 */
[----:B--2---:R-:W-:Y:S01]  /*8e20*/  VIADD R5, R0, 0x47 ;  /* 0x0000004700057836 */ /* 0x004fe20000000000 */
[----:B------:R1:W-:Y:S01]  /*8e30*/  @P5 STG.E.U16 desc[UR14][R6.64], R12 ;  /* 0x0000000c06005986 */ /* 0x0003e2000c10150e */
[----:B------:R-:W-:Y:S01]  /*8e40*/  ISETP.LT.AND P5, PT, R10, UR5, !P0 ;  /* 0x000000050a007c0c */ /* 0x000fe2000c7a1270 */
        /* <DEDUP_REMOVED lines=8> */
[C---:B-1----:R-:W-:Y:S01]  /*8ed0*/  LEA R6, P6, R11.reuse, R3, 0x1 ;  /* 0x000000030b067211 */ /* 0x042fe200078c08ff */
[----:B------:R-:W-:-:S03]  /*8ee0*/  VIADD R12, R11, UR4 ;  /* 0x000000040b0c7c36 */ /* 0x000fc60008000000 */
[----:B------:R-:W-:Y:S02]  /*8ef0*/  LEA.HI.X.SX32 R7, R11, R48, 0x1, P6 ;  /* 0x000000300b077211 */ /* 0x000fe400030f0eff */
[----:B--2---:R-:W-:Y:S02]  /*8f00*/  PRMT R9, R21, 0x7632, R9 ;  /* 0x0000763215097816 */ /* 0x004fe40000000009 */
[----:B------:R-:W-:-:S03]  /*8f10*/  LEA R8, P6, R12, R3, 0x1 ;  /* 0x000000030c087211 */ /* 0x000fc600078c08ff */
[----:B------:R1:W-:Y:S01]  /*8f20*/  @P2 STG.E.U16 desc[UR14][R4.64], R9 ;  /* 0x0000000904002986 */ /* 0x0003e2000c10150e */
[----:B------:R-:W-:Y:S01]  /*8f30*/  ISETP.LT.AND P2, PT, R10, UR5, !P0 ;  /* 0x000000050a007c0c */ /* 0x000fe2000c741270 */
[----:B------:R-:W-:Y:S01]  /*8f40*/  VIADD R10, R0, 0x49 ;  /* 0x00000049000a7836 */ /* 0x000fe20000000000 */
[----:B------:R-:W-:Y:S01]  /*8f50*/  ULDC UR5, c[0x0][0x22c] ;  /* 0x00008b0000057ab9 */ /* 0x000fe20000000800 */
[----:B------:R2:W-:Y:S01]  /*8f60*/  @P1 STG.E.U16 desc[UR14][R6.64], R22 ;  /* 0x0000001606001986 */ /* 0x0005e2000c10150e */
[C---:B-1----:R-:W-:Y:S01]  /*8f70*/  LEA.HI.X.SX32 R9, R12.reuse, R48, 0x1, P6 ;  /* 0x000000300c097211 */ /* 0x042fe200030f0eff */
[----:B------:R-:W-:Y:S01]  /*8f80*/  VIADD R12, R12, UR4 ;  /* 0x000000040c0c7c36 */ /* 0x000fe20008000000 */
[----:B------:R-:W-:Y:S02]  /*8f90*/  PRMT R5, R22, 0x7632, R5 ;  /* 0x0000763216057816 */ /* 0x000fe40000000005 */
[----:B------:R-:W-:-:S03]  /*8fa0*/  ISETP.LT.AND P1, PT, R10, UR5, !P0 ;  /* 0x000000050a007c0c */ /* 0x000fc6000c721270 */
[----:B------:R1:W-:Y:S01]  /*8fb0*/  @P3 STG.E.U16 desc[UR14][R8.64], R5 ;  /* 0x0000000508003986 */ /* 0x0003e2000c10150e */
[----:B------:R-:W-:Y:S01]  /*8fc0*/  LEA R4, P3, R12, R3, 0x1 ;  /* 0x000000030c047211 */ /* 0x000fe200078608ff */
[----:B------:R-:W-:Y:S01]  /*8fd0*/  VIADD R10, R0, 0x4a ;  /* 0x0000004a000a7836 */ /* 0x000fe20000000000 */
[----:B------:R-:W-:Y:S01]  /*8fe0*/  ULDC UR5, c[0x0][0x22c] ;  /* 0x00008b0000057ab9 */ /* 0x000fe20000000800 */
[----:B------:R-:W-:Y:S02]  /*8ff0*/  VIADD R11, R12, UR4 ;  /* 0x000000040c0b7c36 */ /* 0x000fe40008000000 */
[----:B--2---:R-:W-:-:S03]  /*9000*/  VIADD R7, R0, 0x4b ;  /* 0x0000004b00077836 */ /* 0x004fc60000000000 */
[C---:B------:R-:W-:Y:S02]  /*9010*/  LEA R6, P6, R11.reuse, R3, 0x1 ;  /* 0x000000030b067211 */ /* 0x040fe400078c08ff */
[-C--:B-1----:R-:W-:Y:S02]  /*9020*/  LEA.HI.X.SX32 R5, R12, R48.reuse, 0x1, P3 ;  /* 0x000000300c057211 */ /* 0x082fe400018f0eff */
[----:B------:R-:W-:Y:S01]  /*9030*/  ISETP.LT.AND P3, PT, R10, UR5, !P0 ;  /* 0x000000050a007c0c */ /* 0x000fe2000c761270 */
[----:B------:R-:W-:Y:S01]  /*9040*/  ULDC UR5, c[0x0][0x22c] ;  /* 0x00008b0000057ab9 */ /* 0x000fe20000000800 */
[----:B------:R-:W-:Y:S01]  /*9050*/  VIADD R10, R11, UR4 ;  /* 0x000000040b0a7c36 */ /* 0x000fe20008000000 */
[----:B------:R1:W-:Y:S01]  /*9060*/  @P5 STG.E.U16 desc[UR14][R4.64], R23 ;  /* 0x0000001704005986 */ /* 0x0003e2000c10150e */
[----:B------:R-:W-:Y:S01]  /*9070*/  ISETP.LT.AND P5, PT, R7, UR5, !P0 ;  /* 0x0000000507007c0c */ /* 0x000fe2000c7a1270 */
[----:B------:R-:W-:Y:S01]  /*9080*/  VIADD R9, R0, 0x4c ;  /* 0x0000004c00097836 */ /* 0x000fe20000000000 */
[----:B------:R-:W-:Y:S01]  /*9090*/  LEA.HI.X.SX32 R7, R11, R48, 0x1, P6 ;  /* 0x000000300b077211 */ /* 0x000fe200030f0eff */
[----:B------:R-:W-:Y:S01]  /*90a0*/  ULDC UR5, c[0x0][0x22c] ;  /* 0x00008b0000057ab9 */ /* 0x000fe20000000800 */
[----:B------:R-:W-:-:S02]  /*90b0*/  PRMT R13, R23, 0x7632, R13 ;  /* 0x00007632170d7816 */ /* 0x000fc4000000000d */
[CC--:B------:R-:W-:Y:S01]  /*90c0*/  LEA R8, P6, R10.reuse, R3.reuse, 0x1 ;  /* 0x000000030a087211 */ /* 0x0c0fe200078c08ff */
[----:B------:R-:W-:Y:S02]  /*90d0*/  VIADD R11, R10, UR4 ;  /* 0x000000040a0b7c36 */ /* 0x000fe40008000000 */
[----:B------:R2:W-:Y:S01]  /*90e0*/  @P4 STG.E.U16 desc[UR14][R6.64], R13 ;  /* 0x0000000d06004986 */ /* 0x0005e2000c10150e */
[----:B------:R-:W-:Y:S01]  /*90f0*/  ISETP.LT.AND P4, PT, R9, UR5, !P0 ;  /* 0x0000000509007c0c */ /* 0x000fe2000c781270 */
[----:B-1----:R-:W-:Y:S01]  /*9100*/  VIADD R5, R0, 0x4d ;  /* 0x0000004d00057836 */ /* 0x002fe20000000000 */
[-C--:B------:R-:W-:Y:S01]  /*9110*/  LEA.HI.X.SX32 R9, R10, R48.reuse, 0x1, P6 ;  /* 0x000000300a097211 */ /* 0x080fe200030f0eff */
[C---:B------:R-:W-:Y:S01]  /*9120*/  VIADD R12, R11.reuse, UR4 ;  /* 0x000000040b0c7c36 */ /* 0x040fe20008000000 */
[-C--:B------:R-:W-:Y:S01]  /*9130*/  LEA R4, P6, R11, R3.reuse, 0x1 ;  /* 0x000000030b047211 */ /* 0x080fe200078c08ff */
[----:B------:R-:W-:Y:S02]  /*9140*/  ULDC UR5, c[0x0][0x22c] ;  /* 0x00008b0000057ab9 */ /* 0x000fe40000000800 */
[----:B------:R1:W-:Y:S01]  /*9150*/  @P2 STG.E.U16 desc[UR14][R8.64], R24 ;  /* 0x0000001808002986 */ /* 0x0003e2000c10150e */
[----:B------:R-:W-:Y:S01]  /*9160*/  ISETP.LT.AND P2, PT, R5, UR5, !P0 ;  /* 0x0000000505007c0c */ /* 0x000fe2000c741270 */
[----:B------:R-:W-:Y:S01]  /*9170*/  VIADD R10, R0, 0x4e ;  /* 0x0000004e000a7836 */ /* 0x000fe20000000000 */
[----:B------:R-:W-:Y:S01]  /*9180*/  LEA.HI.X.SX32 R5, R11, R48, 0x1, P6 ;  /* 0x000000300b057211 */ /* 0x000fe200030f0eff */
[----:B------:R-:W-:Y:S01]  /*9190*/  ULDC UR5, c[0x0][0x22c] ;  /* 0x00008b0000057ab9 */ /* 0x000fe20000000800 */
[----:B--2---:R-:W-:-:S02]  /*91a0*/  LEA R6, P6, R12, R3, 0x1 ;  /* 0x000000030c067211 */ /* 0x004fc400078c08ff */
[----:B------:R-:W-:Y:S02]  /*91b0*/  PRMT R13, R24, 0x7632, R13 ;  /* 0x00007632180d7816 */ /* 0x000fe4000000000d */
[CC--:B------:R-:W-:Y:S01]  /*91c0*/  LEA.HI.X.SX32 R7, R12.reuse, R48.reuse, 0x1, P6 ;  /* 0x000000300c077211 */ /* 0x0c0fe200030f0eff */
[----:B------:R-:W-:Y:S02]  /*91d0*/  VIADD R12, R12, UR4 ;  /* 0x000000040c0c7c36 */ /* 0x000fe40008000000 */
[----:B-1----:R-:W-:Y:S01]  /*91e0*/  VIADD R9, R0, 0x4f ;  /* 0x0000004f00097836 */ /* 0x002fe20000000000 */
[----:B------:R1:W-:Y:S01]  /*91f0*/  @P1 STG.E.U16 desc[UR14][R4.64], R13 ;  /* 0x0000000d04001986 */ /* 0x0003e2000c10150e */
[----:B------:R-:W-:Y:S01]  /*9200*/  ISETP.LT.AND P1, PT, R10, UR5, !P0 ;  /* 0x000000050a007c0c */ /* 0x000fe2000c721270 */
[----:B------:R-:W-:Y:S01]  /*9210*/  ULDC UR5, c[0x0][0x22c] ;  /* 0x00008b0000057ab9 */ /* 0x000fe20000000800 */
[CC--:B------:R-:W-:Y:S01]  /*9220*/  LEA R8, P6, R12.reuse, R3.reuse, 0x1 ;  /* 0x000000030c087211 */ /* 0x0c0fe200078c08ff */
[----:B------:R-:W-:Y:S01]  /*9230*/  VIADD R11, R12, UR4 ;  /* 0x000000040c0b7c36 */ /* 0x000fe20008000000 */
[----:B------:R2:W-:Y:S01]  /*9240*/  @P3 STG.E.U16 desc[UR14][R6.64], R25 ;  /* 0x0000001906003986 */ /* 0x0005e2000c10150e */
[----:B------:R-:W-:Y:S01]  /*9250*/  ISETP.LT.AND P3, PT, R9, UR5, !P0 ;  /* 0x0000000509007c0c */ /* 0x000fe2000c761270 */
[----:B------:R-:W-:Y:S01]  /*9260*/  VIADD R10, R0, 0x50 ;  /* 0x00000050000a7836 */ /* 0x000fe20000000000 */
[----:B------:R-:W-:Y:S01]  /*9270*/  LEA.HI.X.SX32 R9, R12, R48, 0x1, P6 ;  /* 0x000000300c097211 */ /* 0x000fe200030f0eff */
[C---:B------:R-:W-:Y:S01]  /*9280*/  VIADD R12, R11.reuse, UR4 ;  /* 0x000000040b0c7c36 */ /* 0x040fe20008000000 */
[----:B------:R-:W-:Y:S01]  /*9290*/  ULDC UR5, c[0x0][0x22c] ;  /* 0x00008b0000057ab9 */ /* 0x000fe20000000800 */
[----:B-1----:R-:W-:-:S02]  /*92a0*/  LEA R4, P6, R11, R3, 0x1 ;  /* 0x000000030b047211 */ /* 0x002fc400078c08ff */
[----:B--2---:R-:W-:-:S05]  /*92b0*/  PRMT R7, R25, 0x7632, R7 ;  /* 0x0000763219077816 */ /* 0x004fca0000000007 */
[----:B------:R1:W-:Y:S01]  /*92c0*/  @P5 STG.E.U16 desc[UR14][R8.64], R7 ;  /* 0x0000000708005986 */ /* 0x0003e2000c10150e */
[----:B------:R-:W-:Y:S02]  /*92d0*/  LEA R6, P5, R12, R3, 0x1 ;  /* 0x000000030c067211 */ /* 0x000fe400078a08ff */
[-C--:B------:R-:W-:Y:S02]  /*92e0*/  LEA.HI.X.SX32 R5, R11, R48.reuse, 0x1, P6 ;  /* 0x000000300b057211 */ /* 0x080fe400030f0eff */
[----:B------:R-:W-:Y:S01]  /*92f0*/  ISETP.LT.AND P6, PT, R10, UR5, !P0 ;  /* 0x000000050a007c0c */ /* 0x000fe2000c7c1270 */
[----:B------:R-:W-:Y:S01]  /*9300*/  VIADD R10, R0, 0x51 ;  /* 0x00000051000a7836 */ /* 0x000fe20000000000 */
[----:B------:R-:W-:Y:S01]  /*9310*/  ULDC UR5, c[0x0][0x22c] ;  /* 0x00008b0000057ab9 */ /* 0x000fe20000000800 */
[----:B------:R2:W-:Y:S01]  /*9320*/  @P4 STG.E.U16 desc[UR14][R4.64], R26 ;  /* 0x0000001a04004986 */ /* 0x0005e2000c10150e */
[C---:B-1----:R-:W-:Y:S01]  /*9330*/  LEA.HI.X.SX32 R7, R12.reuse, R48, 0x1, P5 ;  /* 0x000000300c077211 */ /* 0x042fe200028f0eff */
[----:B------:R-:W-:Y:S01]  /*9340*/  VIADD R12, R12, UR4 ;  /* 0x000000040c0c7c36 */ /* 0x000fe20008000000 */
[----:B------:R-:W-:-:S02]  /*9350*/  PRMT R9, R26, 0x7632, R9 ;  /* 0x000076321a097816 */ /* 0x000fc40000000009 */
[----:B------:R-:W-:-:S03]  /*9360*/  ISETP.LT.AND P5, PT, R10, UR5, !P0 ;  /* 0x000000050a007c0c */ /* 0x000fc6000c7a1270 */
[----:B------:R1:W-:Y:S01]  /*9370*/  @P2 STG.E.U16 desc[UR14][R6.64], R9 ;  /* 0x0000000906002986 */ /* 0x0003e2000c10150e */
[----:B------:R-:W-:Y:S01]  /*9380*/  LEA R8, P2, R12, R3, 0x1 ;  /* 0x000000030c087211 */ /* 0x000fe200078408ff */
[----:B------:R-:W-:Y:S01]  /*9390*/  VIADD R10, R0, 0x52 ;  /* 0x00000052000a7836 */ /* 0x000fe20000000000 */
[----:B------:R-:W-:Y:S01]  /*93a0*/  ULDC UR5, c[0x0][0x22c] ;  /* 0x00008b0000057ab9 */ /* 0x000fe20000000800 */
[----:B------:R-:W-:Y:S02]  /*93b0*/  VIADD R11, R12, UR4 ;  /* 0x000000040c0b7c36 */ /* 0x000fe40008000000 */
[----:B--2---:R-:W-:-:S03]  /*93c0*/  VIADD R5, R0, 0x53 ;  /* 0x0000005300057836 */ /* 0x004fc60000000000 */
[----:B------:R-:W-:Y:S02]  /*93d0*/  LEA R4, P4, R11, R3, 0x1 ;  /* 0x000000030b047211 */ /* 0x000fe400078808ff */
[-C--:B-1----:R-:W-:Y:S02]  /*93e0*/  LEA.HI.X.SX32 R9, R12, R48.reuse, 0x1, P2 ;  /* 0x000000300c097211 */ /* 0x082fe400010f0eff */
[----:B------:R-:W-:Y:S01]  /*93f0*/  ISETP.LT.AND P2, PT, R10, UR5, !P0 ;  /* 0x000000050a007c0c */ /* 0x000fe2000c741270 */
[----:B------:R-:W-:Y:S02]  /*9400*/  ULDC UR5, c[0x0][0x22c] ;  /* 0x00008b0000057ab9 */ /* 0x000fe40000000800 */
[----:B------:R-:W-:Y:S01]  /*9410*/  @P1 STG.E.U16 desc[UR14][R8.64], R27 ;  /* 0x0000001b08001986 */ /* 0x000fe2000c10150e */
[----:B------:R-:W-:Y:S01]  /*9420*/  ISETP.LT.AND P1, PT, R5, UR5, !P0 ;  /* 0x0000000505007c0c */ /* 0x000fe2000c721270 */
[----:B------:R-:W-:Y:S01]  /*9430*/  VIADD R6, R0, 0x54 ;  /* 0x0000005400067836 */ /* 0x000fe20000000000 */
[C---:B------:R-:W-:Y:S01]  /*9440*/  LEA.HI.X.SX32 R5, R11.reuse, R48, 0x1, P4 ;  /* 0x000000300b057211 */ /* 0x040fe200020f0eff */
[----:B------:R-:W-:Y:S01]  /*9450*/  VIADD R11, R11, UR4 ;  /* 0x000000040b0b7c36 */ /* 0x000fe20008000000 */
[----:B------:R-:W-:Y:S01]  /*9460*/  PRMT R7, R27, 0x7632, R7 ;  /* 0x000076321b077816 */ /* 0x000fe20000000007 */
[----:B------:R-:W-:-:S02]  /*9470*/  ULDC UR5, c[0x0][0x22c] ;  /* 0x00008b0000057ab9 */ /* 0x000fc40000000800 */
[----:B------:R-:W-:Y:S01]  /*9480*/  ISETP.LT.AND P4, PT, R6, UR5, !P0 ;  /* 0x0000000506007c0c */ /* 0x000fe2000c781270 */
[C---:B------:R-:W-:Y:S01]  /*9490*/  VIADD R12, R11.reuse, UR4 ;  /* 0x000000040b0c7c36 */ /* 0x040fe20008000000 */
[----:B------:R1:W-:Y:S01]  /*94a0*/  @P3 STG.E.U16 desc[UR14][R4.64], R7 ;  /* 0x0000000704003986 */ /* 0x0003e2000c10150e */
[CC--:B------:R-:W-:Y:S01]  /*94b0*/  LEA R6, P3, R11.reuse, R3.reuse, 0x1 ;  /* 0x000000030b067211 */ /* 0x0c0fe200078608ff */
[----:B------:R-:W-:Y:S01]  /*94c0*/  ULDC UR4, c[0x0][0x248] ;  /* 0x0000920000047ab9 */ /* 0x000fe20000000800 */
[----:B------:R-:W-:Y:S01]  /*94d0*/  VIADD R10, R0, 0x55 ;  /* 0x00000055000a7836 */ /* 0x000fe20000000000 */
[----:B------:R-:W-:Y:S01]  /*94e0*/  ULDC UR5, c[0x0][0x22c] ;  /* 0x00008b0000057ab9 */ /* 0x000fe20000000800 */
[-C--:B-1----:R-:W-:Y:S01]  /*94f0*/  LEA.HI.X.SX32 R7, R11, R48.reuse, 0x1, P3 ;  /* 0x000000300b077211 */ /* 0x082fe200018f0eff */
[C---:B------:R-:W-:Y:S01]  /*9500*/  VIADD R11, R12.reuse, UR4 ;  /* 0x000000040c0b7c36 */ /* 0x040fe20008000000 */
[----:B------:R-:W-:Y:S01]  /*9510*/  LEA R8, P3, R12, R3, 0x1 ;  /* 0x000000030c087211 */ /* 0x000fe200078608ff */
[----:B------:R-:W-:Y:S01]  /*9520*/  ULDC UR4, c[0x0][0x248] ;  /* 0x0000920000047ab9 */ /* 0x000fe20000000800 */
[----:B------:R-:W-:Y:S01]  /*9530*/  PRMT R5, R28, 0x7632, R5 ;  /* 0x000076321c057816 */ /* 0x000fe20000000005 */
[----:B------:R-:W-:Y:S01]  /*9540*/  @P6 STG.E.U16 desc[UR14][R6.64], R28 ;  /* 0x0000001c06006986 */ /* 0x000fe2000c10150e */
[----:B------:R-:W-:-:S02]  /*9550*/  LEA.HI.X.SX32 R9, R12, R48, 0x1, P3 ;  /* 0x000000300c097211 */ /* 0x000fc400018f0eff */
[----:B------:R-:W-:-:S03]  /*9560*/  LEA R4, P6, R11, R3, 0x1 ;  /* 0x000000030b047211 */ /* 0x000fc600078c08ff */
[----:B------:R1:W-:Y:S01]  /*9570*/  @P5 STG.E.U16 desc[UR14][R8.64], R5 ;  /* 0x0000000508005986 */ /* 0x0003e2000c10150e */
[----:B------:R-:W-:Y:S01]  /*9580*/  ISETP.LT.AND P3, PT, R10, UR5, !P0 ;  /* 0x000000050a007c0c */ /* 0x000fe2000c761270 */
[----:B------:R-:W-:Y:S01]  /*9590*/  VIADD R10, R0, 0x56 ;  /* 0x00000056000a7836 */ /* 0x000fe20000000000 */
[----:B------:R-:W-:Y:S01]  /*95a0*/  ULDC UR5, c[0x0][0x22c] ;  /* 0x00008b0000057ab9 */ /* 0x000fe20000000800 */
[C---:B-1----:R-:W-:Y:S01]  /*95b0*/  LEA.HI.X.SX32 R5, R11.reuse, R48, 0x1, P6 ;  /* 0x000000300b057211 */ /* 0x042fe200030f0eff */
[----:B------:R-:W-:Y:S01]  /*95c0*/  VIADD R11, R11, UR4 ;  /* 0x000000040b0b7c36 */ /* 0x000fe20008000000 */
[----:B------:R-:W-:-:S03]  /*95d0*/  ULDC UR4, c[0x0][0x248] ;  /* 0x0000920000047ab9 */ /* 0x000fc60000000800 */
[----:B------:R1:W-:Y:S01]  /*95e0*/  @P2 STG.E.U16 desc[UR14][R4.64], R29 ;  /* 0x0000001d04002986 */ /* 0x0003e2000c10150e */
[CC--:B------:R-:W-:Y:S01]  /*95f0*/  LEA R6, P2, R11.reuse, R3.reuse, 0x1 ;  /* 0x000000030b067211 */ /* 0x0c0fe200078408ff */
[----:B------:R-:W-:Y:S01]  /*9600*/  VIADD R8, R0, 0x57 ;  /* 0x0000005700087836 */ /* 0x000fe20000000000 */
[----:B------:R-:W-:Y:S01]  /*9610*/  ISETP.LT.AND P5, PT, R10, UR5, !P0 ;  /* 0x000000050a007c0c */ /* 0x000fe2000c7a1270 */
[C---:B------:R-:W-:Y:S01]  /*9620*/  VIADD R12, R11.reuse, UR4 ;  /* 0x000000040b0c7c36 */ /* 0x040fe20008000000 */
[-C--:B------:R-:W-:Y:S01]  /*9630*/  LEA.HI.X.SX32 R7, R11, R48.reuse, 0x1, P2 ;  /* 0x000000300b077211 */ /* 0x080fe200010f0eff */
[----:B------:R-:W-:Y:S01]  /*9640*/  ULDC UR5, c[0x0][0x22c] ;  /* 0x00008b0000057ab9 */ /* 0x000fe20000000800 */
[----:B------:R-:W-:Y:S01]  /*9650*/  PRMT R9, R29, 0x7632, R9 ;  /* 0x000076321d097816 */ /* 0x000fe20000000009 */
[----:B------:R-:W-:Y:S01]  /*9660*/  VIADD R10, R0, 0x58 ;  /* 0x00000058000a7836 */ /* 0x000fe20000000000 */
[----:B------:R-:W-:Y:S01]  /*9670*/  ISETP.LT.AND P2, PT, R8, UR5, !P0 ;  /* 0x0000000508007c0c */ /* 0x000fe2000c741270 */
[----:B------:R-:W-:Y:S01]  /*9680*/  ULDC UR4, c[0x0][0x22c] ;  /* 0x00008b0000047ab9 */ /* 0x000fe20000000800 */
[----:B------:R-:W-:Y:S01]  /*9690*/  LEA R8, P6, R12, R3, 0x1 ;  /* 0x000000030c087211 */ /* 0x000fe200078c08ff */
[----:B------:R2:W-:Y:S01]  /*96a0*/  @P1 STG.E.U16 desc[UR14][R6.64], R9 ;  /* 0x0000000906001986 */ /* 0x0005e2000c10150e */
[----:B------:R-:W-:Y:S01]  /*96b0*/  ISETP.LT.AND P1, PT, R10, UR4, !P0 ;  /* 0x000000040a007c0c */ /* 0x000fe2000c721270 */
[----:B------:R-:W-:Y:S01]  /*96c0*/  ULDC UR4, c[0x0][0x248] ;  /* 0x0000920000047ab9 */ /* 0x000fe20000000800 */
[----:B-1----:R-:W-:Y:S01]  /*96d0*/  VIADD R5, R0, 0x59 ;  /* 0x0000005900057836 */ /* 0x002fe20000000000 */
[----:B------:R-:W-:Y:S01]  /*96e0*/  ULDC UR5, c[0x0][0x22c] ;  /* 0x00008b0000057ab9 */ /* 0x000fe20000000800 */
[C---:B--2---:R-:W-:Y:S01]  /*96f0*/  LEA.HI.X.SX32 R9, R12.reuse, R48, 0x1, P6 ;  /* 0x000000300c097211 */ /* 0x044fe200030f0eff */
[----:B------:R-:W-:Y:S01]  /*9700*/  VIADD R12, R12, UR4 ;  /* 0x000000040c0c7c36 */ /* 0x000fe20008000000 */
[----:B------:R-:W-:-:S03]  /*9710*/  ULDC UR4, c[0x0][0x22c] ;  /* 0x00008b0000047ab9 */ /* 0x000fc60000000800 */
[----:B------:R1:W-:Y:S01]  /*9720*/  @P4 STG.E.U16 desc[UR14][R8.64], R30 ;  /* 0x0000001e08004986 */ /* 0x0003e2000c10150e */
[-C--:B------:R-:W-:Y:S02]  /*9730*/  LEA R4, P6, R12, R3.reuse, 0x1 ;  /* 0x000000030c047211 */ /* 0x080fe400078c08ff */
[----:B------:R-:W-:Y:S01]  /*9740*/  ISETP.LT.AND P4, PT, R5, UR4, !P0 ;  /* 0x0000000405007c0c */ /* 0x000fe2000c781270 */
[----:B------:R-:W-:Y:S01]  /*9750*/  ULDC UR4, c[0x0][0x248] ;  /* 0x0000920000047ab9 */ /* 0x000fe20000000800 */
[----:B------:R-:W-:Y:S01]  /*9760*/  PRMT R7, R30, 0x7632, R7 ;  /* 0x000076321e077816 */ /* 0x000fe20000000007 */
[----:B------:R-:W-:Y:S01]  /*9770*/  VIADD R6, R0, 0x5a ;  /* 0x0000005a00067836 */ /* 0x000fe20000000000 */
[CC--:B------:R-:W-:Y:S01]  /*9780*/  LEA.HI.X.SX32 R5, R12.reuse, R48.reuse, 0x1, P6 ;  /* 0x000000300c057211 */ /* 0x0c0fe200030f0eff */
[----:B------:R-:W-:Y:S01]  /*9790*/  VIADD R12, R12, UR4 ;  /* 0x000000040c0c7c36 */ /* 0x000fe20008000000 */
[----:B------:R-:W-:Y:S02]  /*97a0*/  ULDC UR4, c[0x0][0x248] ;  /* 0x0000920000047ab9 */ /* 0x000fe40000000800 */
[----:B------:R-:W-:Y:S01]  /*97b0*/  ISETP.LT.AND P6, PT, R6, UR5, !P0 ;  /* 0x0000000506007c0c */ /* 0x000fe2000c7c1270 */
[----:B------:R2:W-:Y:S01]  /*97c0*/  @P3 STG.E.U16 desc[UR14][R4.64], R7 ;  /* 0x0000000704003986 */ /* 0x0005e2000c10150e */
[C---:B------:R-:W-:Y:S01]  /*97d0*/  LEA R6, P3, R12.reuse, R3, 0x1 ;  /* 0x000000030c067211 */ /* 0x040fe200078608ff */
[----:B-1----:R-:W-:Y:S01]  /*97e0*/  VIADD R9, R12, UR4 ;  /* 0x000000040c097c36 */ /* 0x002fe20008000000 */
[----:B------:R-:W-:Y:S01]  /*97f0*/  ULDC UR5, c[0x0][0x248] ;  /* 0x0000920000057ab9 */ /* 0x000fe20000000800 */
[----:B------:R-:W-:Y:S01]  /*9800*/  VIADD R10, R0, 0x5b ;  /* 0x0000005b000a7836 */ /* 0x000fe20000000000 */
[----:B------:R-:W-:Y:S01]  /*9810*/  ULDC UR4, c[0x0][0x22c] ;  /* 0x00008b0000047ab9 */ /* 0x000fe20000000800 */
[----:B------:R-:W-:Y:S01]  /*9820*/  VIADD R11, R9, UR5 ;  /* 0x00000005090b7c36 */ /* 0x000fe20008000000 */
[----:B------:R-:W-:Y:S01]  /*9830*/  ULDC UR5, c[0x0][0x22c] ;  /* 0x00008b0000057ab9 */ /* 0x000fe20000000800 */
[----:B--2---:R-:W-:-:S02]  /*9840*/  LEA.HI.X.SX32 R7, R12, R48, 0x1, P3 ;  /* 0x000000300c077211 */ /* 0x004fc400018f0eff */
[-C--:B------:R-:W-:Y:S02]  /*9850*/  LEA R8, P3, R9, R3.reuse, 0x1 ;  /* 0x0000000309087211 */ /* 0x080fe400078608ff */
[----:B------:R-:W-:Y:S01]  /*9860*/  PRMT R5, R31, 0x7632, R5 ;  /* 0x000076321f057816 */ /* 0x000fe20000000005 */
[----:B------:R-:W-:Y:S01]  /*9870*/  @P5 STG.E.U16 desc[UR14][R6.64], R31 ;  /* 0x0000001f06005986 */ /* 0x000fe2000c10150e */
[----:B------:R-:W-:Y:S02]  /*9880*/  LEA.HI.X.SX32 R9, R9, R48, 0x1, P3 ;  /* 0x0000003009097211 */ /* 0x000fe400018f0eff */
[----:B------:R-:W-:Y:S01]  /*9890*/  ISETP.LT.AND P5, PT, R10, UR4, !P0 ;  /* 0x000000040a007c0c */ /* 0x000fe2000c7a1270 */
[----:B------:R-:W-:Y:S01]  /*98a0*/  VIADD R10, R0, 0x5c ;  /* 0x0000005c000a7836 */ /* 0x000fe20000000000 */
[----:B------:R-:W-:Y:S01]  /*98b0*/  LEA R4, P3, R11, R3, 0x1 ;  /* 0x000000030b047211 */ /* 0x000fe200078608ff */
[----:B------:R1:W-:Y:S01]  /*98c0*/  @P2 STG.E.U16 desc[UR14][R8.64], R5 ;  /* 0x0000000508002986 */ /* 0x0003e2000c10150e */
[----:B------:R-:W-:-:S02]  /*98d0*/  ULDC UR4, c[0x0][0x22c] ;  /* 0x00008b0000047ab9 */ /* 0x000fc40000000800 */
[C---:B-1----:R-:W-:Y:S02]  /*98e0*/  LEA.HI.X.SX32 R5, R11.reuse, R48, 0x1, P3 ;  /* 0x000000300b057211 */ /* 0x042fe400018f0eff */
[----:B------:R-:W-:Y:S01]  /*98f0*/  ISETP.LT.AND P3, PT, R10, UR4, !P0 ;  /* 0x000000040a007c0c */ /* 0x000fe2000c761270 */
[----:B------:R-:W-:Y:S02]  /*9900*/  ULDC UR4, c[0x0][0x248] ;  /* 0x0000920000047ab9 */ /* 0x000fe40000000800 */
[----:B------:R-:W-:Y:S01]  /*9910*/  VIADD R11, R11, UR4 ;  /* 0x000000040b0b7c36 */ /* 0x000fe20008000000 */
[----:B------:R1:W-:Y:S01]  /*9920*/  @P1 STG.E.U16 desc[UR14][R4.64], R32 ;  /* 0x0000002004001986 */ /* 0x0003e2000c10150e */
[----:B------:R-:W-:Y:S01]  /*9930*/  VIADD R10, R0, 0x5d ;  /* 0x0000005d000a7836 */ /* 0x000fe20000000000 */
[----:B------:R-:W-:Y:S02]  /*9940*/  ULDC UR4, c[0x0][0x22c] ;  /* 0x00008b0000047ab9 */ /* 0x000fe40000000800 */
[----:B------:R-:W-:-:S02]  /*9950*/  LEA R6, P1, R11, R3, 0x1 ;  /* 0x000000030b067211 */ /* 0x000fc400078208ff */
[----:B------:R-:W-:Y:S01]  /*9960*/  ISETP.LT.AND P2, PT, R10, UR4, !P0 ;  /* 0x000000040a007c0c */ /* 0x000fe2000c741270 */
[----:B------:R-:W-:Y:S01]  /*9970*/  ULDC UR4, c[0x0][0x248] ;  /* 0x0000920000047ab9 */ /* 0x000fe20000000800 */
[C---:B------:R-:W-:Y:S01]  /*9980*/  LEA.HI.X.SX32 R7, R11.reuse, R48, 0x1, P1 ;  /* 0x000000300b077211 */ /* 0x040fe200008f0eff */
[----:B------:R-:W-:Y:S01]  /*9990*/  VIADD R11, R11, UR4 ;  /* 0x000000040b0b7c36 */ /* 0x000fe20008000000 */
[----:B------:R-:W-:Y:S01]  /*99a0*/  ULDC UR4, c[0x0][0x248] ;  /* 0x0000920000047ab9 */ /* 0x000fe20000000800 */
[----:B-1----:R-:W-:Y:S01]  /*99b0*/  PRMT R5, R32, 0x7632, R5 ;  /* 0x0000763220057816 */ /* 0x002fe20000000005 */
[----:B------:R-:W-:Y:S02]  /*99c0*/  VIADD R8, R0, 0x5e ;  /* 0x0000005e00087836 */ /* 0x000fe40000000000 */
[C---:B------:R-:W-:Y:S01]  /*99d0*/  VIADD R9, R11.reuse, UR4 ;  /* 0x000000040b097c36 */ /* 0x040fe20008000000 */
[----:B------:R-:W-:Y:S01]  /*99e0*/  ULDC UR4, c[0x0][0x248] ;  /* 0x0000920000047ab9 */ /* 0x000fe20000000800 */
[----:B------:R1:W-:Y:S01]  /*99f0*/  @P4 STG.E.U16 desc[UR14][R6.64], R5 ;  /* 0x0000000506004986 */ /* 0x0003e2000c10150e */
[----:B------:R-:W-:-:S02]  /*9a00*/  LEA R4, P4, R11, R3, 0x1 ;  /* 0x000000030b047211 */ /* 0x000fc400078808ff */
[----:B------:R-:W-:Y:S01]  /*9a10*/  ISETP.LT.AND P1, PT, R8, UR5, !P0 ;  /* 0x0000000508007c0c */ /* 0x000fe2000c721270 */
[----:B------:R-:W-:Y:S01]  /*9a20*/  VIADD R10, R0, 0x5f ;  /* 0x0000005f000a7836 */ /* 0x000fe20000000000 */
[----:B------:R-:W-:Y:S01]  /*9a30*/  ULDC UR5, c[0x0][0x22c] ;  /* 0x00008b0000057ab9 */ /* 0x000fe20000000800 */
[-C--:B-1----:R-:W-:Y:S01]  /*9a40*/  LEA.HI.X.SX32 R5, R11, R48.reuse, 0x1, P4 ;  /* 0x000000300b057211 */ /* 0x082fe200020f0eff */
[C---:B------:R-:W-:Y:S01]  /*9a50*/  VIADD R11, R9.reuse, UR4 ;  /* 0x00000004090b7c36 */ /* 0x040fe20008000000 */
[-C--:B------:R-:W-:Y:S01]  /*9a60*/  LEA R8, P4, R9, R3.reuse, 0x1 ;  /* 0x0000000309087211 */ /* 0x080fe200078808ff */
[----:B------:R-:W-:Y:S01]  /*9a70*/  ULDC UR4, c[0x0][0x248] ;  /* 0x0000920000047ab9 */ /* 0x000fe20000000800 */
[----:B------:R-:W-:Y:S01]  /*9a80*/  PRMT R7, R33, 0x7632, R7 ;  /* 0x0000763221077816 */ /* 0x000fe20000000007 */
[----:B------:R-:W-:Y:S01]  /*9a90*/  @P6 STG.E.U16 desc[UR14][R4.64], R33 ;  /* 0x0000002104006986 */ /* 0x000fe2000c10150e */
[----:B------:R-:W-:Y:S02]  /*9aa0*/  LEA.HI.X.SX32 R9, R9, R48, 0x1, P4 ;  /* 0x0000003009097211 */ /* 0x000fe400020f0eff */
[----:B------:R-:W-:-:S03]  /*9ab0*/  LEA R6, P6, R11, R3, 0x1 ;  /* 0x000000030b067211 */ /* 0x000fc600078c08ff */
[----:B------:R1:W-:Y:S01]  /*9ac0*/  @P5 STG.E.U16 desc[UR14][R8.64], R7 ;  /* 0x0000000708005986 */ /* 0x0003e2000c10150e */
[----:B------:R-:W-:Y:S01]  /*9ad0*/  ISETP.LT.AND P4, PT, R10, UR5, !P0 ;  /* 0x000000050a007c0c */ /* 0x000fe2000c781270 */
[C---:B------:R-:W-:Y:S01]  /*9ae0*/  VIADD R10, R0.reuse, 0x60 ;  /* 0x00000060000a7836 */ /* 0x040fe20000000000 */
[----:B------:R-:W-:Y:S01]  /*9af0*/  ULDC UR5, c[0x0][0x22c] ;  /* 0x00008b0000057ab9 */ /* 0x000fe20000000800 */
[CC--:B-1----:R-:W-:Y:S01]  /*9b00*/  LEA.HI.X.SX32 R7, R11.reuse, R48.reuse, 0x1, P6 ;  /* 0x000000300b077211 */ /* 0x0c2fe200030f0eff */
[----:B------:R-:W-:Y:S01]  /*9b10*/  VIADD R11, R11, UR4 ;  /* 0x000000040b0b7c36 */ /* 0x000fe20008000000 */
[----:B------:R-:W-:Y:S01]  /*9b20*/  ULDC UR4, c[0x0][0x248] ;  /* 0x0000920000047ab9 */ /* 0x000fe20000000800 */
[----:B------:R-:W-:Y:S02]  /*9b30*/  VIADD R8, R0, 0x61 ;  /* 0x0000006100087836 */ /* 0x000fe40000000000 */
[----:B------:R1:W-:Y:S01]  /*9b40*/  @P3 STG.E.U16 desc[UR14][R6.64], R34 ;  /* 0x0000002206003986 */ /* 0x0003e2000c10150e */
[C---:B------:R-:W-:Y:S01]  /*9b50*/  LEA R4, P3, R11.reuse, R3, 0x1 ;  /* 0x000000030b047211 */ /* 0x040fe200078608ff */
[C---:B------:R-:W-:Y:S01]  /*9b60*/  VIADD R12, R11.reuse, UR4 ;  /* 0x000000040b0c7c36 */ /* 0x040fe20008000000 */
[----:B------:R-:W-:Y:S01]  /*9b70*/  ISETP.LT.AND P6, PT, R10, UR5, !P0 ;  /* 0x000000050a007c0c */ /* 0x000fe2000c7c1270 */
[----:B------:R-:W-:Y:S01]  /*9b80*/  ULDC UR5, c[0x0][0x22c] ;  /* 0x00008b0000057ab9 */ /* 0x000fe20000000800 */
[----:B------:R-:W-:-:S02]  /*9b90*/  LEA.HI.X.SX32 R5, R11, R48, 0x1, P3 ;  /* 0x000000300b057211 */ /* 0x000fc400018f0eff */
[----:B------:R-:W-:Y:S01]  /*9ba0*/  PRMT R9, R34, 0x7632, R9 ;  /* 0x0000763222097816 */ /* 0x000fe20000000009 */
[----:B------:R-:W-:Y:S01]  /*9bb0*/  VIADD R10, R0, 0x62 ;  /* 0x00000062000a7836 */ /* 0x000fe20000000000 */
[----:B------:R-:W-:Y:S01]  /*9bc0*/  ISETP.LT.AND P5, PT, R8, UR5, !P0 ;  /* 0x0000000508007c0c */ /* 0x000fe2000c7a1270 */
[----:B------:R-:W-:Y:S01]  /*9bd0*/  ULDC UR4, c[0x0][0x22c] ;  /* 0x00008b0000047ab9 */ /* 0x000fe20000000800 */
[----:B------:R-:W-:Y:S01]  /*9be0*/  LEA R8, P3, R12, R3, 0x1 ;  /* 0x000000030c087211 */ /* 0x000fe200078608ff */
[----:B------:R2:W-:Y:S01]  /*9bf0*/  @P2 STG.E.U16 desc[UR14][R4.64], R9 ;  /* 0x0000000904002986 */ /* 0x0005e2000c10150e */
[----:B-1----:R-:W-:Y:S01]  /*9c00*/  VIADD R7, R0, 0x63 ;  /* 0x0000006300077836 */ /* 0x002fe20000000000 */
[----:B------:R-:W-:Y:S01]  /*9c10*/  ULDC UR5, c[0x0][0x22c] ;  /* 0x00008b0000057ab9 */ /* 0x000fe20000000800 */
[----:B--2---:R-:W-:Y:S02]  /*9c20*/  LEA.HI.X.SX32 R9, R12, R48, 0x1, P3 ;  /* 0x000000300c097211 */ /* 0x004fe400018f0eff */
[----:B------:R-:W-:Y:S01]  /*9c30*/  ISETP.LT.AND P3, PT, R10, UR4, !P0 ;  /* 0x000000040a007c0c */ /* 0x000fe2000c761270 */
[----:B------:R-:W-:-:S02]  /*9c40*/  ULDC UR4, c[0x0][0x248] ;  /* 0x0000920000047ab9 */ /* 0x000fc40000000800 */
[----:B------:R-:W-:Y:S01]  /*9c50*/  VIADD R12, R12, UR4 ;  /* 0x000000040c0c7c36 */ /* 0x000fe20008000000 */
[----:B------:R1:W-:Y:S01]  /*9c60*/  @P1 STG.E.U16 desc[UR14][R8.64], R35 ;  /* 0x0000002308001986 */ /* 0x0003e2000c10150e */
[----:B------:R-:W-:-:S03]  /*9c70*/  ULDC UR4, c[0x0][0x22c] ;  /* 0x00008b0000047ab9 */ /* 0x000fc60000000800 */
        /* <DEDUP_REMOVED lines=18> */
[CC--:B------:R-:W-:Y:S02]  /*9da0*/  LEA R8, P4, R9.reuse, R3.reuse, 0x1 ;  /* 0x0000000309087211 */ /* 0x0c0fe400078808ff */
        /* <DEDUP_REMOVED lines=102> */
[----:B------:R-:W-:Y:S02]  /*a410*/  PRMT R7, R42, 0x7632, R7 ;  /* 0x000076322a077816 */ /* 0x000fe40000000007 */
[-C--:B------:R-:W-:Y:S02]  /*a420*/  LEA.HI.X.SX32 R9, R9, R48.reuse, 0x1, P4 ;  /* 0x0000003009097211 */ /* 0x080fe400020f0eff */
[C---:B------:R-:W-:Y:S01]  /*a430*/  LEA R6, P4, R11.reuse, R3, 0x1 ;  /* 0x000000030b067211 */ /* 0x040fe200078808ff */
[----:B------:R1:W-:Y:S01]  /*a440*/  @P6 STG.E.U16 desc[UR14][R4.64], R42 ;  /* 0x0000002a04006986 */ /* 0x0003e2000c10150e */
[----:B------:R-:W-:Y:S01]  /*a450*/  ISETP.LT.AND P6, PT, R10, UR5, !P0 ;  /* 0x000000050a007c0c */ /* 0x000fe2000c7c1270 */
[----:B------:R-:W-:Y:S01]  /*a460*/  VIADD R10, R0, 0x72 ;  /* 0x00000072000a7836 */ /* 0x000fe20000000000 */
[----:B------:R-:W-:Y:S01]  /*a470*/  ULDC UR5, c[0x0][0x22c] ;  /* 0x00008b0000057ab9 */ /* 0x000fe20000000800 */
[----:B------:R2:W-:Y:S03]  /*a480*/  @P3 STG.E.U16 desc[UR14][R8.64], R7 ;  /* 0x0000000708003986 */ /* 0x0005e6000c10150e */
[----:B------:R-:W-:Y:S01]  /*a490*/  ISETP.LT.AND P3, PT, R10, UR5, !P0 ;  /* 0x000000050a007c0c */ /* 0x000fe2000c761270 */
[----:B------:R-:W-:Y:S01]  /*a4a0*/  ULDC UR5, c[0x0][0x22c] ;  /* 0x00008b0000057ab9 */ /* 0x000fe20000000800 */
[----:B-1----:R-:W-:Y:S01]  /*a4b0*/  VIADD R5, R0, 0x73 ;  /* 0x0000007300057836 */ /* 0x002fe20000000000 */
[C---:B--2---:R-:W-:Y:S01]  /*a4c0*/  LEA.HI.X.SX32 R7, R11.reuse, R48, 0x1, P4 ;  /* 0x000000300b077211 */ /* 0x044fe200020f0eff */
[----:B------:R-:W-:Y:S01]  /*a4d0*/  VIADD R11, R11, UR4 ;  /* 0x000000040b0b7c36 */ /* 0x000fe20008000000 */
[----:B------:R-:W-:-:S04]  /*a4e0*/  ULDC UR4, c[0x0][0x248] ;  /* 0x0000920000047ab9 */ /* 0x000fc80000000800 */
[-C--:B------:R-:W-:Y:S01]  /*a4f0*/  LEA R4, P4, R11, R3.reuse, 0x1 ;  /* 0x000000030b047211 */ /* 0x080fe200078808ff */
[----:B------:R1:W-:Y:S01]  /*a500*/  @P2 STG.E.U16 desc[UR14][R6.64], R43 ;  /* 0x0000002b06002986 */ /* 0x0003e2000c10150e */
[----:B------:R-:W-:Y:S01]  /*a510*/  ISETP.LT.AND P2, PT, R5, UR5, !P0 ;  /* 0x0000000505007c0c */ /* 0x000fe2000c741270 */
[C---:B------:R-:W-:Y:S01]  /*a520*/  VIADD R9, R11.reuse, UR4 ;  /* 0x000000040b097c36 */ /* 0x040fe20008000000 */
[----:B------:R-:W-:Y:S01]  /*a530*/  LEA.HI.X.SX32 R5, R11, R48, 0x1, P4 ;  /* 0x000000300b057211 */ /* 0x000fe200020f0eff */
[----:B------:R-:W-:Y:S01]  /*a540*/  VIADD R8, R0, 0x74 ;  /* 0x0000007400087836 */ /* 0x000fe20000000000 */
[----:B------:R-:W-:Y:S01]  /*a550*/  ULDC UR4, c[0x0][0x22c] ;  /* 0x00008b0000047ab9 */ /* 0x000fe20000000800 */
[----:B------:R-:W-:Y:S01]  /*a560*/  ULDC UR5, c[0x0][0x22c] ;  /* 0x00008b0000057ab9 */ /* 0x000fe20000000800 */
[----:B-1----:R-:W-:Y:S02]  /*a570*/  PRMT R7, R43, 0x7632, R7 ;  /* 0x000076322b077816 */ /* 0x002fe40000000007 */
[----:B------:R-:W-:-:S03]  /*a580*/  LEA R6, P4, R9, R3, 0x1 ;  /* 0x0000000309067211 */ /* 0x000fc600078808ff */
[----:B------:R1:W-:Y:S01]  /*a590*/  @P1 STG.E.U16 desc[UR14][R4.64], R7 ;  /* 0x0000000704001986 */ /* 0x0003e2000c10150e */
[----:B------:R-:W-:Y:S01]  /*a5a0*/  ISETP.LT.AND P1, PT, R8, UR4, !P0 ;  /* 0x0000000408007c0c */ /* 0x000fe2000c721270 */
[----:B------:R-:W-:Y:S01]  /*a5b0*/  ULDC UR4, c[0x0][0x248] ;  /* 0x0000920000047ab9 */ /* 0x000fe20000000800 */
[----:B------:R-:W-:Y:S01]  /*a5c0*/  VIADD R8, R0, 0x75 ;  /* 0x0000007500087836 */ /* 0x000fe20000000000 */
[CC--:B-1----:R-:W-:Y:S01]  /*a5d0*/  LEA.HI.X.SX32 R7, R9.reuse, R48.reuse, 0x1, P4 ;  /* 0x0000003009077211 */ /* 0x0c2fe200020f0eff */
[----:B------:R-:W-:Y:S01]  /*a5e0*/  VIADD R9, R9, UR4 ;  /* 0x0000000409097c36 */ /* 0x000fe20008000000 */
[----:B------:R-:W-:Y:S02]  /*a5f0*/  ULDC UR4, c[0x0][0x248] ;  /* 0x0000920000047ab9 */ /* 0x000fe40000000800 */
[----:B------:R-:W-:Y:S01]  /*a600*/  ISETP.LT.AND P4, PT, R8, UR5, !P0 ;  /* 0x0000000508007c0c */ /* 0x000fe2000c781270 */
[----:B------:R-:W-:Y:S01]  /*a610*/  VIADD R10, R0, 0x76 ;  /* 0x00000076000a7836 */ /* 0x000fe20000000000 */
[----:B------:R1:W-:Y:S01]  /*a620*/  @P5 STG.E.U16 desc[UR14][R6.64], R44 ;  /* 0x0000002c06005986 */ /* 0x0003e2000c10150e */
[CC--:B------:R-:W-:Y:S01]  /*a630*/  LEA R8, P5, R9.reuse, R3.reuse, 0x1 ;  /* 0x0000000309087211 */ /* 0x0c0fe200078a08ff */
[C---:B------:R-:W-:Y:S01]  /*a640*/  VIADD R5, R9.reuse, UR4 ;  /* 0x0000000409057c36 */ /* 0x040fe20008000000 */
[----:B------:R-:W-:Y:S01]  /*a650*/  ULDC UR4, c[0x0][0x248] ;  /* 0x0000920000047ab9 */ /* 0x000fe20000000800 */
[----:B------:R-:W-:Y:S01]  /*a660*/  ULDC UR5, c[0x0][0x22c] ;  /* 0x00008b0000057ab9 */ /* 0x000fe20000000800 */
[----:B------:R-:W-:Y:S01]  /*a670*/  LEA.HI.X.SX32 R9, R9, R48, 0x1, P5 ;  /* 0x0000003009097211 */ /* 0x000fe200028f0eff */
[C---:B------:R-:W-:Y:S01]  /*a680*/  VIADD R11, R5.reuse, UR4 ;  /* 0x00000004050b7c36 */ /* 0x040fe20008000000 */
[----:B------:R-:W-:Y:S01]  /*a690*/  LEA R4, P5, R5, R3, 0x1 ;  /* 0x0000000305047211 */ /* 0x000fe200078a08ff */
[----:B------:R-:W-:-:S03]  /*a6a0*/  ULDC UR4, c[0x0][0x248] ;  /* 0x0000920000047ab9 */ /* 0x000fc60000000800 */
[----:B------:R-:W-:Y:S02]  /*a6b0*/  LEA.HI.X.SX32 R5, R5, R48, 0x1, P5 ;  /* 0x0000003005057211 */ /* 0x000fe400028f0eff */
[----:B-1----:R-:W-:Y:S02]  /*a6c0*/  PRMT R7, R44, 0x7632, R7 ;  /* 0x000076322c077816 */ /* 0x002fe40000000007 */
[----:B------:R-:W-:-:S03]  /*a6d0*/  LEA R6, P5, R11, R3, 0x1 ;  /* 0x000000030b067211 */ /* 0x000fc600078a08ff */
[----:B------:R1:W-:Y:S01]  /*a6e0*/  @P6 STG.E.U16 desc[UR14][R8.64], R7 ;  /* 0x0000000708006986 */ /* 0x0003e2000c10150e */
[----:B------:R-:W-:Y:S01]  /*a6f0*/  ISETP.LT.AND P6, PT, R10, UR5, !P0 ;  /* 0x000000050a007c0c */ /* 0x000fe2000c7c1270 */
[C---:B------:R-:W-:Y:S01]  /*a700*/  VIADD R10, R0.reuse, 0x77 ;  /* 0x00000077000a7836 */ /* 0x040fe20000000000 */
[----:B------:R-:W-:Y:S01]  /*a710*/  ULDC UR5, c[0x0][0x22c] ;  /* 0x00008b0000057ab9 */ /* 0x000fe20000000800 */
[----:B------:R2:W-:Y:S01]  /*a720*/  @P3 STG.E.U16 desc[UR14][R4.64], R45 ;  /* 0x0000002d04003986 */ /* 0x0005e2000c10150e */
[C---:B-1----:R-:W-:Y:S01]  /*a730*/  LEA.HI.X.SX32 R7, R11.reuse, R48, 0x1, P5 ;  /* 0x000000300b077211 */ /* 0x042fe200028f0eff */
[----:B------:R-:W-:Y:S02]  /*a740*/  VIADD R11, R11, UR4 ;  /* 0x000000040b0b7c36 */ /* 0x000fe40008000000 */
[----:B------:R-:W-:Y:S01]  /*a750*/  VIADD R8, R0, 0x78 ;  /* 0x0000007800087836 */ /* 0x000fe20000000000 */
[----:B--2---:R-:W-:Y:S01]  /*a760*/  PRMT R5, R45, 0x7632, R5 ;  /* 0x000076322d057816 */ /* 0x004fe20000000005 */
[----:B------:R-:W-:Y:S01]  /*a770*/  ULDC UR4, c[0x0][0x248] ;  /* 0x0000920000047ab9 */ /* 0x000fe20000000800 */
[----:B------:R-:W-:-:S02]  /*a780*/  LEA R4, P5, R11, R3, 0x1 ;  /* 0x000000030b047211 */ /* 0x000fc400078a08ff */
[----:B------:R-:W-:Y:S01]  /*a790*/  ISETP.LT.AND P3, PT, R10, UR5, !P0 ;  /* 0x000000050a007c0c */ /* 0x000fe2000c761270 */
[----:B------:R-:W-:Y:S01]  /*a7a0*/  ULDC UR5, c[0x0][0x22c] ;  /* 0x00008b0000057ab9 */ /* 0x000fe20000000800 */
[----:B------:R1:W-:Y:S01]  /*a7b0*/  @P2 STG.E.U16 desc[UR14][R6.64], R5 ;  /* 0x0000000506002986 */ /* 0x0003e2000c10150e */
[C---:B------:R-:W-:Y:S01]  /*a7c0*/  VIADD R10, R11.reuse, UR4 ;  /* 0x000000040b0a7c36 */ /* 0x040fe20008000000 */
[----:B------:R-:W-:Y:S01]  /*a7d0*/  ISETP.LT.AND P2, PT, R8, UR5, !P0 ;  /* 0x0000000508007c0c */ /* 0x000fe2000c741270 */
[C---:B------:R-:W-:Y:S01]  /*a7e0*/  VIADD R8, R0.reuse, 0x79 ;  /* 0x0000007900087836 */ /* 0x040fe20000000000 */
[----:B------:R-:W-:Y:S01]  /*a7f0*/  ULDC UR4, c[0x0][0x22c] ;  /* 0x00008b0000047ab9 */ /* 0x000fe20000000800 */
[----:B------:R-:W-:Y:S01]  /*a800*/  VIADD R9, R0, 0x7a ;  /* 0x0000007a00097836 */ /* 0x000fe20000000000 */
[----:B------:R-:W-:Y:S01]  /*a810*/  ULDC UR5, c[0x0][0x22c] ;  /* 0x00008b0000057ab9 */ /* 0x000fe20000000800 */
[----:B-1----:R-:W-:Y:S02]  /*a820*/  LEA.HI.X.SX32 R5, R11, R48, 0x1, P5 ;  /* 0x000000300b057211 */ /* 0x002fe400028f0eff */
[----:B------:R-:W-:-:S03]  /*a830*/  LEA R6, P5, R10, R3, 0x1 ;  /* 0x000000030a067211 */ /* 0x000fc600078a08ff */
[----:B------:R1:W-:Y:S01]  /*a840*/  @P1 STG.E.U16 desc[UR14][R4.64], R46 ;  /* 0x0000002e04001986 */ /* 0x0003e2000c10150e */
[----:B------:R-:W-:Y:S01]  /*a850*/  ISETP.LT.AND P1, PT, R8, UR4, !P0 ;  /* 0x0000000408007c0c */ /* 0x000fe2000c721270 */
[----:B------:R-:W-:Y:S01]  /*a860*/  ULDC UR4, c[0x0][0x248] ;  /* 0x0000920000047ab9 */ /* 0x000fe20000000800 */
[C---:B------:R-:W-:Y:S01]  /*a870*/  LEA.HI.X.SX32 R7, R10.reuse, R48, 0x1, P5 ;  /* 0x000000300a077211 */ /* 0x040fe200028f0eff */
[----:B------:R-:W-:Y:S01]  /*a880*/  VIADD R10, R10, UR4 ;  /* 0x000000040a0a7c36 */ /* 0x000fe20008000000 */
[----:B------:R-:W-:Y:S01]  /*a890*/  ULDC UR4, c[0x0][0x22c] ;  /* 0x00008b0000047ab9 */ /* 0x000fe20000000800 */
[----:B-1----:R-:W-:Y:S02]  /*a8a0*/  PRMT R5, R46, 0x7632, R5 ;  /* 0x000076322e057816 */ /* 0x002fe40000000005 */
[----:B------:R-:W-:Y:S01]  /*a8b0*/  ISETP.LT.AND P5, PT, R9, UR4, !P0 ;  /* 0x0000000409007c0c */ /* 0x000fe2000c7a1270 */
[----:B------:R-:W-:Y:S02]  /*a8c0*/  ULDC UR4, c[0x0][0x248] ;  /* 0x0000920000047ab9 */ /* 0x000fe40000000800 */
[----:B------:R1:W-:Y:S01]  /*a8d0*/  @P4 STG.E.U16 desc[UR14][R6.64], R5 ;  /* 0x0000000506004986 */ /* 0x0003e2000c10150e */
[----:B------:R-:W-:-:S04]  /*a8e0*/  LEA R8, P4, R10, R3, 0x1 ;  /* 0x000000030a087211 */ /* 0x000fc800078808ff */
[CC--:B------:R-:W-:Y:S01]  /*a8f0*/  LEA.HI.X.SX32 R9, R10.reuse, R48.reuse, 0x1, P4 ;  /* 0x000000300a097211 */ /* 0x0c0fe200020f0eff */
[----:B------:R-:W-:Y:S01]  /*a900*/  VIADD R10, R10, UR4 ;  /* 0x000000040a0a7c36 */ /* 0x000fe20008000000 */
[----:B------:R-:W-:Y:S01]  /*a910*/  ULDC UR4, c[0x0][0x248] ;  /* 0x0000920000047ab9 */ /* 0x000fe20000000800 */
[----:B------:R-:W-:Y:S02]  /*a920*/  VIADD R2, R0, 0x7b ;  /* 0x0000007b00027836 */ /* 0x000fe40000000000 */
[----:B------:R2:W-:Y:S01]  /*a930*/  @P6 STG.E.U16 desc[UR14][R8.64], R47 ;  /* 0x0000002f08006986 */ /* 0x0005e2000c10150e */
[CC--:B------:R-:W-:Y:S01]  /*a940*/  LEA R4, P6, R10.reuse, R3.reuse, 0x1 ;  /* 0x000000030a047211 */ /* 0x0c0fe200078c08ff */
[----:B-1----:R-:W-:Y:S01]  /*a950*/  VIADD R7, R10, UR4 ;  /* 0x000000040a077c36 */ /* 0x002fe20008000000 */
[----:B------:R-:W-:Y:S01]  /*a960*/  ISETP.LT.AND P4, PT, R2, UR5, !P0 ;  /* 0x0000000502007c0c */ /* 0x000fe2000c781270 */
[----:B------:R-:W-:Y:S01]  /*a970*/  VIADD R2, R0, 0x7c ;  /* 0x0000007c00027836 */ /* 0x000fe20000000000 */
[----:B------:R-:W-:Y:S01]  /*a980*/  PRMT R11, R47, 0x7632, R11 ;  /* 0x000076322f0b7816 */ /* 0x000fe2000000000b */
[----:B------:R-:W-:Y:S01]  /*a990*/  ULDC UR5, c[0x0][0x248] ;  /* 0x0000920000057ab9 */ /* 0x000fe20000000800 */
[-C--:B------:R-:W-:Y:S01]  /*a9a0*/  LEA.HI.X.SX32 R5, R10, R48.reuse, 0x1, P6 ;  /* 0x000000300a057211 */ /* 0x080fe200030f0eff */
[----:B------:R-:W-:Y:S01]  /*a9b0*/  ULDC UR4, c[0x0][0x22c] ;  /* 0x00008b0000047ab9 */ /* 0x000fe20000000800 */
[CC--:B------:R-:W-:Y:S01]  /*a9c0*/  LEA R6, P6, R7.reuse, R3.reuse, 0x1 ;  /* 0x0000000307067211 */ /* 0x0c0fe200078c08ff */
[C---:B------:R-:W-:Y:S01]  /*a9d0*/  VIADD R10, R7.reuse, UR5 ;  /* 0x00000005070a7c36 */ /* 0x040fe20008000000 */
[----:B------:R-:W-:Y:S01]  /*a9e0*/  ULDC UR5, c[0x0][0x248] ;  /* 0x0000920000057ab9 */ /* 0x000fe20000000800 */
[----:B------:R1:W-:Y:S01]  /*a9f0*/  @P3 STG.E.U16 desc[UR14][R4.64], R11 ;  /* 0x0000000b04003986 */ /* 0x0003e2000c10150e */
[----:B------:R-:W-:Y:S01]  /*aa00*/  ISETP.LT.AND P3, PT, R2, UR4, !P0 ;  /* 0x0000000402007c0c */ /* 0x000fe2000c761270 */
[----:B------:R-:W-:Y:S01]  /*aa10*/  VIADD R2, R0, 0x7d ;  /* 0x0000007d00027836 */ /* 0x000fe20000000000 */
[----:B------:R-:W-:Y:S01]  /*aa20*/  LEA.HI.X.SX32 R7, R7, R48, 0x1, P6 ;  /* 0x0000003007077211 */ /* 0x000fe200030f0eff */
[----:B------:R-:W-:Y:S01]  /*aa30*/  ULDC UR4, c[0x0][0x22c] ;  /* 0x00008b0000047ab9 */ /* 0x000fe20000000800 */
[----:B--2---:R-:W-:-:S03]  /*aa40*/  LEA R8, P6, R10, R3, 0x1 ;  /* 0x000000030a087211 */ /* 0x004fc600078c08ff */
[----:B0-----:R-:W-:Y:S01]  /*aa50*/  @P2 STG.E.U16 desc[UR14][R6.64], R16 ;  /* 0x0000001006002986 */ /* 0x001fe2000c10150e */
[----:B------:R-:W-:Y:S01]  /*aa60*/  ISETP.LT.AND P2, PT, R2, UR4, !P0 ;  /* 0x0000000402007c0c */ /* 0x000fe2000c741270 */
[----:B------:R-:W-:Y:S01]  /*aa70*/  ULDC UR4, c[0x0][0x248] ;  /* 0x0000920000047ab9 */ /* 0x000fe20000000800 */
[C---:B------:R-:W-:Y:S01]  /*aa80*/  LEA.HI.X.SX32 R9, R10.reuse, R48, 0x1, P6 ;  /* 0x000000300a097211 */ /* 0x040fe200030f0eff */
[----:B------:R-:W-:Y:S01]  /*aa90*/  VIADD R10, R10, UR4 ;  /* 0x000000040a0a7c36 */ /* 0x000fe20008000000 */
[----:B------:R-:W-:Y:S01]  /*aaa0*/  ULDC UR4, c[0x0][0x248] ;  /* 0x0000920000047ab9 */ /* 0x000fe20000000800 */
[----:B-1----:R-:W-:Y:S02]  /*aab0*/  PRMT R5, R16, 0x7632, R5 ;  /* 0x0000763210057816 */ /* 0x002fe40000000005 */
[----:B------:R-:W-:Y:S01]  /*aac0*/  VIADD R2, R10, UR4 ;  /* 0x000000040a027c36 */ /* 0x000fe20008000000 */
[----:B------:R-:W-:-:S03]  /*aad0*/  ULDC UR4, c[0x0][0x248] ;  /* 0x0000920000047ab9 */ /* 0x000fc60000000800 */
[----:B------:R-:W-:Y:S01]  /*aae0*/  VIADD R11, R2, UR5 ;  /* 0x00000005020b7c36 */ /* 0x000fe20008000000 */
[----:B------:R0:W-:Y:S01]  /*aaf0*/  @P1 STG.E.U16 desc[UR14][R8.64], R5 ;  /* 0x0000000508001986 */ /* 0x0001e2000c10150e */
[----:B------:R-:W-:Y:S02]  /*ab00*/  LEA R4, P1, R10, R3, 0x1 ;  /* 0x000000030a047211 */ /* 0x000fe400078208ff */
[----:B------:R-:W-:Y:S01]  /*ab10*/  VIADD R12, R11, UR4 ;  /* 0x000000040b0c7c36 */ /* 0x000fe20008000000 */
[----:B------:R-:W-:-:S03]  /*ab20*/  ULDC UR4, c[0x0][0x248] ;  /* 0x0000920000047ab9 */ /* 0x000fc60000000800 */
[----:B------:R-:W-:Y:S01]  /*ab30*/  VIADD R14, R12, UR6 ;  /* 0x000000060c0e7c36 */ /* 0x000fe20008000000 */
[CC--:B0-----:R-:W-:Y:S02]  /*ab40*/  LEA R8, P6, R11.reuse, R3.reuse, 0x1 ;  /* 0x000000030b087211 */ /* 0x0c1fe400078c08ff */
[-C--:B------:R-:W-:Y:S02]  /*ab50*/  LEA.HI.X.SX32 R5, R10, R48.reuse, 0x1, P1 ;  /* 0x000000300a057211 */ /* 0x080fe400008f0eff */
[-C--:B------:R-:W-:Y:S01]  /*ab60*/  LEA R6, P1, R2, R3.reuse, 0x1 ;  /* 0x0000000302067211 */ /* 0x080fe200078208ff */
[----:B------:R-:W-:Y:S01]  /*ab70*/  VIADD R15, R14, UR4 ;  /* 0x000000040e0f7c36 */ /* 0x000fe20008000000 */
[-C--:B------:R-:W-:Y:S01]  /*ab80*/  LEA.HI.X.SX32 R9, R11, R48.reuse, 0x1, P6 ;  /* 0x000000300b097211 */ /* 0x080fe200030f0eff */
[----:B------:R-:W-:Y:S01]  /*ab90*/  VIADD R13, R0, 0x7f ;  /* 0x0000007f000d7836 */ /* 0x000fe20000000000 */
[-C--:B------:R-:W-:Y:S01]  /*aba0*/  LEA R10, P6, R12, R3.reuse, 0x1 ;  /* 0x000000030c0a7211 */ /* 0x080fe200078c08ff */
[----:B------:R-:W-:Y:S01]  /*abb0*/  VIADD R0, R0, 0x7e ;  /* 0x0000007e00007836 */ /* 0x000fe20000000000 */
[----:B------:R-:W-:Y:S01]  /*abc0*/  LEA.HI.X.SX32 R7, R2, R48, 0x1, P1 ;  /* 0x0000003002077211 */ /* 0x000fe200008f0eff */
[----:B------:R-:W-:Y:S01]  /*abd0*/  ULDC UR4, c[0x0][0x22c] ;  /* 0x00008b0000047ab9 */ /* 0x000fe20000000800 */
[----:B------:R-:W-:-:S02]  /*abe0*/  LEA R2, P1, R14, R3, 0x1 ;  /* 0x000000030e027211 */ /* 0x000fc400078208ff */
[-C--:B------:R-:W-:Y:S02]  /*abf0*/  LEA.HI.X.SX32 R11, R12, R48.reuse, 0x1, P6 ;  /* 0x000000300c0b7211 */ /* 0x080fe400030f0eff */
[----:B------:R-:W-:Y:S02]  /*ac00*/  LEA R12, P6, R15, R3, 0x1 ;  /* 0x000000030f0c7211 */ /* 0x000fe400078c08ff */
[----:B------:R-:W-:Y:S02]  /*ac10*/  LEA.HI.X.SX32 R3, R14, R48, 0x1, P1 ;  /* 0x000000300e037211 */ /* 0x000fe400008f0eff */
[----:B------:R-:W-:Y:S02]  /*ac20*/  ISETP.LT.AND P1, PT, R0, UR4, !P0 ;  /* 0x0000000400007c0c */ /* 0x000fe4000c721270 */
[----:B------:R-:W-:Y:S01]  /*ac30*/  ISETP.LT.AND P0, PT, R13, UR7, !P0 ;  /* 0x000000070d007c0c */ /* 0x000fe2000c701270 */
[----:B------:R0:W-:Y:S01]  /*ac40*/  @P5 STG.E.U16 desc[UR14][R4.64], R17 ;  /* 0x0000001104005986 */ /* 0x0001e2000c10150e */
[----:B------:R-:W-:-:S05]  /*ac50*/  PRMT R0, R17, 0x7632, R0 ;  /* 0x0000763211007816 */ /* 0x000fca0000000000 */
[----:B------:R1:W-:Y:S01]  /*ac60*/  @P4 STG.E.U16 desc[UR14][R6.64], R0 ;  /* 0x0000000006004986 */ /* 0x0003e2000c10150e */
[----:B0-----:R-:W-:-:S03]  /*ac70*/  PRMT R5, R18, 0x7632, R5 ;  /* 0x0000763212057816 */ /* 0x001fc60000000005 */
[----:B------:R1:W-:Y:S04]  /*ac80*/  @P3 STG.E.U16 desc[UR14][R8.64], R18 ;  /* 0x0000001208003986 */ /* 0x0003e8000c10150e */
[----:B------:R1:W-:Y:S01]  /*ac90*/  @P2 STG.E.U16 desc[UR14][R10.64], R5 ;  /* 0x000000050a002986 */ /* 0x0003e2000c10150e */
[----:B------:R-:W-:-:S03]  /*aca0*/  LEA.HI.X.SX32 R13, R15, R48, 0x1, P6 ;  /* 0x000000300f0d7211 */ /* 0x000fc600030f0eff */
[----:B------:R1:W-:Y:S01]  /*acb0*/  @P1 STG.E.U16 desc[UR14][R2.64], R19 ;  /* 0x0000001302001986 */ /* 0x0003e2000c10150e */
[----:B------:R-:W-:Y:S05]  /*acc0*/  @!P0 EXIT ;  /* 0x000000000000894d */ /* 0x000fea0003800000 */
[----:B-1----:R-:W-:-:S05]  /*acd0*/  PRMT R6, R19, 0x7632, R6 ;  /* 0x0000763213067816 */ /* 0x002fca0000000006 */
[----:B------:R-:W-:Y:S01]  /*ace0*/  STG.E.U16 desc[UR14][R12.64], R6 ;  /* 0x000000060c007986 */ /* 0x000fe2000c10150e */
[----:B------:R-:W-:Y:S05]  /*acf0*/  EXIT ;  /* 0x000000000000794d */ /* 0x000fea0003800000 */
.L_x_2:
[----:B------:R-:W-:-:S00]  /*ad00*/  BRA `(.L_x_2) ;  /* 0xfffffffc00fc7947 */ /* 0x000fc0000383ffff */
[----:B------:R-:W-:-:S00]  /*ad10*/  NOP ;  /* 0x0000000000007918 */ /* 0x000fc00000000000 */
        /* <DEDUP_REMOVED lines=14> */
.L_x_3:


//--------------------- .nv.shared.matmul_kernel  --------------------------
	.section	.nv.shared.matmul_kernel,"aw",@nobits
	.sectionflags	@""
	.align	16
	.zero		1024


//--------------------- .nv.shared.reserved.0     --------------------------
	.section	.nv.shared.reserved.0,"aw",@nobits
	.weak		__nv_reservedSMEM_offset_0_alias
	.size		__nv_reservedSMEM_offset_0_alias, 0, 0
	.other		__nv_reservedSMEM_offset_0_alias,@"STO_CUDA_RESERVED_SHARED STV_DEFAULT"
__nv_reservedSMEM_offset_0_alias:
	.zero		0


//--------------------- .nv.constant0.matmul_kernel --------------------------
	.section	.nv.constant0.matmul_kernel,"a",@progbits
	.sectionflags	@""
	.align	4
.nv.constant0.matmul_kernel:
	.zero		608


//--------------------- SYMBOLS --------------------------

	.type		.nv.reservedSmem.offset0,@object
	.size		.nv.reservedSmem.offset0,0x4
